//
// Generated by NVIDIA NVVM Compiler
//
// Compiler Build ID: CL-36424714
// Cuda compilation tools, release 13.0, V13.0.88
// Based on NVVM 20.0.0
//

.version 9.0
.target sm_100
.address_size 64

	// .globl	_Z16InitializeForcesv
.const .align 8 .b8 cSh[88];

.visible .entry _Z16InitializeForcesv()
{
	.reg .pred 	%p<4>;
	.reg .b32 	%r<23>;
	.reg .b64 	%rd<13>;

	mov.u32 	%r1, %ctaid.x;
	mov.u32 	%r2, %ntid.x;
	mov.u32 	%r3, %tid.x;
	mad.lo.s32 	%r22, %r1, %r2, %r3;
	ld.const.u32 	%r5, [cSh];
	setp.ge.s32 	%p1, %r22, %r5;
	@%p1 bra 	$L__BB0_3;
	ld.const.u64 	%rd4, [cSh+48];
	cvta.to.global.u64 	%rd1, %rd4;
	ld.const.u64 	%rd5, [cSh+56];
	cvta.to.global.u64 	%rd2, %rd5;
	ld.const.u64 	%rd6, [cSh+64];
	cvta.to.global.u64 	%rd3, %rd6;
	mov.u32 	%r9, %nctaid.x;
	mul.lo.s32 	%r6, %r9, %r2;
$L__BB0_2:
	mul.wide.s32 	%rd7, %r22, 4;
	add.s64 	%rd8, %rd1, %rd7;
	mov.b32 	%r10, 0;
	st.global.u32 	[%rd8], %r10;
	add.s64 	%rd9, %rd2, %rd7;
	st.global.u32 	[%rd9], %r10;
	add.s64 	%rd10, %rd3, %rd7;
	st.global.u32 	[%rd10], %r10;
	add.s32 	%r22, %r22, %r6;
	setp.lt.s32 	%p2, %r22, %r5;
	@%p2 bra 	$L__BB0_2;
$L__BB0_3:
	or.b32  	%r11, %r3, %r1;
	setp.ne.s32 	%p3, %r11, 0;
	@%p3 bra 	$L__BB0_5;
	add.s32 	%r12, %r5, 31;
	shr.s32 	%r13, %r12, 31;
	shr.u32 	%r14, %r13, 27;
	add.s32 	%r15, %r12, %r14;
	shr.s32 	%r16, %r15, 5;
	mov.u32 	%r17, %nctaid.x;
	shr.u32 	%r18, %r2, 5;
	mul.lo.s32 	%r19, %r18, %r17;
	not.b32 	%r20, %r19;
	add.s32 	%r21, %r16, %r20;
	ld.const.u64 	%rd11, [cSh+16];
	cvta.to.global.u64 	%rd12, %rd11;
	st.global.u32 	[%rd12], %r21;
$L__BB0_5:
	ret;

}
	// .globl	_Z17ParticleSimulatorv
.visible .entry _Z17ParticleSimulatorv()
{
	.reg .pred 	%p<41>;
	.reg .b32 	%r<106>;
	.reg .b32 	%f<172>;
	.reg .b64 	%rd<38>;

	mov.u32 	%r1, %tid.x;
	shr.u32 	%r21, %r1, 5;
	and.b32  	%r2, %r1, 31;
	ld.const.u32 	%r3, [cSh];
	add.s32 	%r22, %r3, 31;
	shr.s32 	%r23, %r22, 31;
	shr.u32 	%r24, %r23, 27;
	add.s32 	%r25, %r22, %r24;
	shr.s32 	%r26, %r25, 5;
	mov.u32 	%r27, %ctaid.x;
	mov.u32 	%r28, %ntid.x;
	shr.u32 	%r29, %r28, 5;
	mad.lo.s32 	%r30, %r29, %r27, %r21;
	not.b32 	%r31, %r30;
	add.s32 	%r105, %r26, %r31;
	setp.lt.s32 	%p1, %r105, 0;
	mov.f32 	%f161, 0f00000000;
	@%p1 bra 	$L__BB1_16;
	ld.const.u64 	%rd9, [cSh+24];
	cvta.to.global.u64 	%rd1, %rd9;
	ld.const.u64 	%rd10, [cSh+32];
	cvta.to.global.u64 	%rd2, %rd10;
	ld.const.u64 	%rd11, [cSh+40];
	cvta.to.global.u64 	%rd3, %rd11;
	ld.const.u64 	%rd12, [cSh+72];
	cvta.to.global.u64 	%rd4, %rd12;
	ld.const.u64 	%rd13, [cSh+48];
	cvta.to.global.u64 	%rd5, %rd13;
	ld.const.u64 	%rd14, [cSh+56];
	cvta.to.global.u64 	%rd6, %rd14;
	ld.const.u64 	%rd15, [cSh+64];
	cvta.to.global.u64 	%rd7, %rd15;
	mov.f32 	%f161, 0f00000000;
$L__BB1_2:
	shl.b32 	%r32, %r105, 5;
	or.b32  	%r6, %r32, %r2;
	setp.ge.s32 	%p2, %r6, %r3;
	@%p2 bra 	$L__BB1_4;
	mul.wide.u32 	%rd16, %r6, 4;
	add.s64 	%rd17, %rd1, %rd16;
	ld.global.f32 	%f152, [%rd17];
	add.s64 	%rd18, %rd2, %rd16;
	ld.global.f32 	%f151, [%rd18];
	add.s64 	%rd19, %rd3, %rd16;
	ld.global.f32 	%f150, [%rd19];
	add.s64 	%rd20, %rd4, %rd16;
	ld.global.f32 	%f149, [%rd20];
	bra.uni 	$L__BB1_5;
$L__BB1_4:
	cvt.rn.f32.u32 	%f55, %r6;
	add.f32 	%f150, %f55, 0f461C4000;
	mov.f32 	%f149, 0f00000000;
	mov.f32 	%f151, %f150;
	mov.f32 	%f152, %f150;
$L__BB1_5:
	mul.wide.u32 	%rd21, %r6, 4;
	add.s64 	%rd8, %rd6, %rd21;
	mov.b32 	%r101, 0;
$L__BB1_6:
	shl.b32 	%r34, %r101, 5;
	or.b32  	%r8, %r34, %r2;
	setp.ge.s32 	%p3, %r8, %r3;
	@%p3 bra 	$L__BB1_8;
	mul.wide.u32 	%rd22, %r8, 4;
	add.s64 	%rd23, %rd1, %rd22;
	ld.global.f32 	%f154, [%rd23];
	add.s64 	%rd24, %rd2, %rd22;
	ld.global.f32 	%f155, [%rd24];
	add.s64 	%rd25, %rd3, %rd22;
	ld.global.f32 	%f156, [%rd25];
	add.s64 	%rd26, %rd4, %rd22;
	ld.global.u32 	%r102, [%rd26];
	bra.uni 	$L__BB1_9;
$L__BB1_8:
	cvt.rn.f32.u32 	%f56, %r8;
	add.f32 	%f154, %f56, 0f461DD000;
	add.f32 	%f155, %f56, 0f461F6000;
	add.f32 	%f156, %f56, 0f4620F000;
	mov.b32 	%r102, 0;
$L__BB1_9:
	setp.ne.s32 	%p4, %r105, %r101;
	setp.eq.s32 	%p5, %r105, %r101;
	selp.f32 	%f21, 0f3F000000, 0f3F800000, %p5;
	mov.b32 	%r11, %f154;
	mov.b32 	%r12, %f155;
	mov.b32 	%r13, %f156;
	mov.b32 	%r104, 0;
	mov.f32 	%f164, 0f00000000;
	mov.f32 	%f165, %f164;
	mov.f32 	%f166, %f164;
	mov.f32 	%f167, %f164;
	mov.f32 	%f169, %f164;
	mov.f32 	%f170, %f164;
	@%p4 bra 	$L__BB1_11;
	setp.eq.s32 	%p6, %r2, 31;
	selp.b32 	%r38, -32, 0, %p6;
	or.b32  	%r39, %r2, %r38;
	add.s32 	%r40, %r39, 1;
	shfl.sync.idx.b32	%r41|%p7, %r11, %r40, 31, -1;
	mov.b32 	%f58, %r41;
	sub.f32 	%f59, %f58, %f152;
	shfl.sync.idx.b32	%r42|%p8, %r12, %r40, 31, -1;
	mov.b32 	%f60, %r42;
	sub.f32 	%f61, %f60, %f151;
	shfl.sync.idx.b32	%r43|%p9, %r13, %r40, 31, -1;
	mov.b32 	%f62, %r43;
	sub.f32 	%f63, %f62, %f150;
	mul.f32 	%f64, %f61, %f61;
	fma.rn.f32 	%f65, %f59, %f59, %f64;
	fma.rn.f32 	%f66, %f63, %f63, %f65;
	sqrt.rn.f32 	%f67, %f66;
	shfl.sync.idx.b32	%r44|%p10, %r102, %r40, 31, -1;
	mov.b32 	%f68, %r44;
	mul.f32 	%f69, %f68, 0f3F000000;
	mul.f32 	%f70, %f149, %f69;
	div.rn.f32 	%f71, %f70, %f67;
	add.f32 	%f161, %f161, %f71;
	mul.f32 	%f72, %f67, %f66;
	div.rn.f32 	%f73, %f70, %f72;
	mul.f32 	%f74, %f59, %f73;
	mul.f32 	%f75, %f61, %f73;
	mul.f32 	%f76, %f63, %f73;
	mov.f32 	%f77, 0f00000000;
	sub.f32 	%f170, %f77, %f74;
	sub.f32 	%f169, %f77, %f75;
	sub.f32 	%f167, %f77, %f76;
	add.s32 	%r45, %r1, -1;
	and.b32  	%r46, %r45, 31;
	mov.b32 	%r47, %f74;
	shfl.sync.idx.b32	%r48|%p11, %r47, %r46, 31, -1;
	mov.b32 	%f78, %r48;
	add.f32 	%f166, %f78, 0f00000000;
	mov.b32 	%r49, %f75;
	shfl.sync.idx.b32	%r50|%p12, %r49, %r46, 31, -1;
	mov.b32 	%f79, %r50;
	add.f32 	%f165, %f79, 0f00000000;
	mov.b32 	%r51, %f76;
	shfl.sync.idx.b32	%r52|%p13, %r51, %r46, 31, -1;
	mov.b32 	%f80, %r52;
	add.f32 	%f164, %f80, 0f00000000;
	mov.b32 	%r104, 2;
$L__BB1_11:
	add.s32 	%r53, %r104, %r2;
	setp.lt.u32 	%p14, %r53, 32;
	selp.b32 	%r54, 0, -32, %p14;
	add.s32 	%r55, %r54, %r53;
	shfl.sync.idx.b32	%r56|%p15, %r11, %r55, 31, -1;
	mov.b32 	%f81, %r56;
	sub.f32 	%f82, %f81, %f152;
	shfl.sync.idx.b32	%r57|%p16, %r12, %r55, 31, -1;
	mov.b32 	%f83, %r57;
	sub.f32 	%f84, %f83, %f151;
	shfl.sync.idx.b32	%r58|%p17, %r13, %r55, 31, -1;
	mov.b32 	%f85, %r58;
	sub.f32 	%f86, %f85, %f150;
	mul.f32 	%f87, %f84, %f84;
	fma.rn.f32 	%f88, %f82, %f82, %f87;
	fma.rn.f32 	%f89, %f86, %f86, %f88;
	sqrt.rn.f32 	%f90, %f89;
	shfl.sync.idx.b32	%r59|%p18, %r102, %r55, 31, -1;
	mov.b32 	%f91, %r59;
	mul.f32 	%f92, %f21, %f91;
	mul.f32 	%f93, %f149, %f92;
	div.rn.f32 	%f94, %f93, %f90;
	add.f32 	%f95, %f161, %f94;
	mul.f32 	%f96, %f90, %f89;
	div.rn.f32 	%f97, %f93, %f96;
	mul.f32 	%f98, %f82, %f97;
	mul.f32 	%f99, %f84, %f97;
	mul.f32 	%f100, %f86, %f97;
	sub.f32 	%f101, %f170, %f98;
	sub.f32 	%f102, %f169, %f99;
	sub.f32 	%f103, %f167, %f100;
	sub.s32 	%r60, %r2, %r104;
	shr.u32 	%r61, %r60, 26;
	and.b32  	%r62, %r61, 32;
	add.s32 	%r63, %r62, %r60;
	mov.b32 	%r64, %f98;
	shfl.sync.idx.b32	%r65|%p19, %r64, %r63, 31, -1;
	mov.b32 	%f104, %r65;
	add.f32 	%f105, %f166, %f104;
	mov.b32 	%r66, %f99;
	shfl.sync.idx.b32	%r67|%p20, %r66, %r63, 31, -1;
	mov.b32 	%f106, %r67;
	add.f32 	%f107, %f165, %f106;
	mov.b32 	%r68, %f100;
	shfl.sync.idx.b32	%r69|%p21, %r68, %r63, 31, -1;
	mov.b32 	%f108, %r69;
	add.f32 	%f109, %f164, %f108;
	not.b32 	%r70, %r104;
	add.s32 	%r71, %r53, 1;
	setp.lt.u32 	%p22, %r71, 32;
	selp.b32 	%r72, 0, -32, %p22;
	add.s32 	%r73, %r72, %r71;
	shfl.sync.idx.b32	%r74|%p23, %r11, %r73, 31, -1;
	mov.b32 	%f110, %r74;
	sub.f32 	%f111, %f110, %f152;
	shfl.sync.idx.b32	%r75|%p24, %r12, %r73, 31, -1;
	mov.b32 	%f112, %r75;
	sub.f32 	%f113, %f112, %f151;
	shfl.sync.idx.b32	%r76|%p25, %r13, %r73, 31, -1;
	mov.b32 	%f114, %r76;
	sub.f32 	%f115, %f114, %f150;
	mul.f32 	%f116, %f113, %f113;
	fma.rn.f32 	%f117, %f111, %f111, %f116;
	fma.rn.f32 	%f118, %f115, %f115, %f117;
	sqrt.rn.f32 	%f119, %f118;
	shfl.sync.idx.b32	%r77|%p26, %r102, %r73, 31, -1;
	mov.b32 	%f120, %r77;
	mul.f32 	%f121, %f21, %f120;
	mul.f32 	%f122, %f149, %f121;
	div.rn.f32 	%f123, %f122, %f119;
	add.f32 	%f161, %f95, %f123;
	mul.f32 	%f124, %f119, %f118;
	div.rn.f32 	%f125, %f122, %f124;
	mul.f32 	%f126, %f111, %f125;
	mul.f32 	%f127, %f113, %f125;
	mul.f32 	%f128, %f115, %f125;
	sub.f32 	%f170, %f101, %f126;
	sub.f32 	%f169, %f102, %f127;
	sub.f32 	%f167, %f103, %f128;
	add.s32 	%r78, %r2, %r70;
	shr.u32 	%r79, %r78, 26;
	and.b32  	%r80, %r79, 32;
	add.s32 	%r81, %r80, %r78;
	mov.b32 	%r82, %f126;
	shfl.sync.idx.b32	%r83|%p27, %r82, %r81, 31, -1;
	mov.b32 	%f129, %r83;
	add.f32 	%f166, %f105, %f129;
	mov.b32 	%r84, %f127;
	shfl.sync.idx.b32	%r85|%p28, %r84, %r81, 31, -1;
	mov.b32 	%f130, %r85;
	add.f32 	%f165, %f107, %f130;
	mov.b32 	%r86, %f128;
	shfl.sync.idx.b32	%r87|%p29, %r86, %r81, 31, -1;
	mov.b32 	%f131, %r87;
	add.f32 	%f164, %f109, %f131;
	add.s32 	%r104, %r104, 2;
	setp.ne.s32 	%p30, %r104, 32;
	@%p30 bra 	$L__BB1_11;
	setp.ne.s32 	%p31, %r105, %r101;
	shl.b32 	%r88, %r105, 5;
	or.b32  	%r89, %r88, %r2;
	mul.wide.u32 	%rd27, %r89, 4;
	add.s64 	%rd28, %rd5, %rd27;
	atom.global.add.f32 	%f132, [%rd28], %f170;
	atom.global.add.f32 	%f133, [%rd8], %f169;
	add.s64 	%rd29, %rd7, %rd27;
	atom.global.add.f32 	%f134, [%rd29], %f167;
	mul.wide.u32 	%rd30, %r8, 4;
	add.s64 	%rd31, %rd5, %rd30;
	atom.global.add.f32 	%f135, [%rd31], %f166;
	add.s64 	%rd32, %rd6, %rd30;
	atom.global.add.f32 	%f136, [%rd32], %f165;
	add.s64 	%rd33, %rd7, %rd30;
	atom.global.add.f32 	%f137, [%rd33], %f164;
	add.s32 	%r101, %r101, 1;
	@%p31 bra 	$L__BB1_6;
	setp.ne.s32 	%p32, %r2, 0;
	@%p32 bra 	$L__BB1_15;
	ld.const.u64 	%rd34, [cSh+16];
	cvta.to.global.u64 	%rd35, %rd34;
	atom.global.add.u32 	%r105, [%rd35], -1;
$L__BB1_15:
	shfl.sync.idx.b32	%r105|%p33, %r105, 0, 31, -1;
	setp.gt.s32 	%p34, %r105, -1;
	@%p34 bra 	$L__BB1_2;
$L__BB1_16:
	mov.b32 	%r90, %f161;
	shfl.sync.down.b32	%r91|%p35, %r90, 16, 31, -1;
	mov.b32 	%f138, %r91;
	add.f32 	%f139, %f161, %f138;
	mov.b32 	%r92, %f139;
	shfl.sync.down.b32	%r93|%p36, %r92, 8, 31, -1;
	mov.b32 	%f140, %r93;
	add.f32 	%f141, %f139, %f140;
	mov.b32 	%r94, %f141;
	shfl.sync.down.b32	%r95|%p37, %r94, 4, 31, -1;
	mov.b32 	%f142, %r95;
	add.f32 	%f143, %f141, %f142;
	mov.b32 	%r96, %f143;
	shfl.sync.down.b32	%r97|%p38, %r96, 2, 31, -1;
	mov.b32 	%f144, %r97;
	add.f32 	%f145, %f143, %f144;
	mov.b32 	%r98, %f145;
	shfl.sync.down.b32	%r99|%p39, %r98, 1, 31, -1;
	mov.b32 	%f146, %r99;
	add.f32 	%f51, %f145, %f146;
	setp.ne.s32 	%p40, %r2, 0;
	@%p40 bra 	$L__BB1_18;
	ld.const.u64 	%rd36, [cSh+80];
	cvta.to.global.u64 	%rd37, %rd36;
	atom.global.add.f32 	%f147, [%rd37], %f51;
$L__BB1_18:
	ret;

}


// ===== COMPILED SASS (sm_100) =====

	.target	sm_100

	.elftype	@"ET_EXEC"


//--------------------- .note.nv.tkinfo           --------------------------
	.section	.note.nv.tkinfo,"",@"SHT_NOTE"
	.sectionflags	@"SHF_NOTE_NV_TKINFO"
	.tkinfo
        /*0018*/ 	.word	0x00000002
        /*0030*/ 	.string	""
        /*0030*/ 	.string	"ptxas"
        /*0030*/ 	.string	"Cuda compilation tools, release 13.0, V13.0.88"
        /*0030*/ 	.string	"Build cuda_13.0.r13.0/compiler.36424714_0"
        /*0030*/ 	.string	"-arch sm_100 -m 64 "



//--------------------- .note.nv.cuinfo           --------------------------
	.section	.note.nv.cuinfo,"",@"SHT_NOTE"
	.sectionflags	@"SHF_NOTE_NV_CUINFO"
        /*0018*/ 	.short	0x0002
        /*001a*/ 	.short	0x0064
        /*001c*/ 	.short	0x0082
	.zero		2


//--------------------- .nv.info                  --------------------------
	.section	.nv.info,"",@"SHT_CUDA_INFO"
	.align	4


	//----- nvinfo : EIATTR_REGCOUNT
	.align		4
        /*0000*/ 	.byte	0x04, 0x2f
        /*0002*/ 	.short	(.L_2 - .L_1)
	.align		4
.L_1:
        /*0004*/ 	.word	index@(_Z16InitializeForcesv)
        /*0008*/ 	.word	0x00000014


	//----- nvinfo : EIATTR_FRAME_SIZE
	.align		4
.L_2:
        /*000c*/ 	.byte	0x04, 0x11
        /*000e*/ 	.short	(.L_4 - .L_3)
	.align		4
.L_3:
        /*0010*/ 	.word	index@(_Z16InitializeForcesv)
        /*0014*/ 	.word	0x00000000


	//----- nvinfo : EIATTR_REGCOUNT
	.align		4
.L_4:
        /*0018*/ 	.byte	0x04, 0x2f
        /*001a*/ 	.short	(.L_6 - .L_5)
	.align		4
.L_5:
        /*001c*/ 	.word	index@(_Z17ParticleSimulatorv)
        /*0020*/ 	.word	0x0000002c


	//----- nvinfo : EIATTR_FRAME_SIZE
	.align		4
.L_6:
        /*0024*/ 	.byte	0x04, 0x11
        /*0026*/ 	.short	(.L_8 - .L_7)
	.align		4
.L_7:
        /*0028*/ 	.word	index@($__internal_1_$__cuda_sm3x_div_rn_noftz_f32_slowpath)
        /*002c*/ 	.word	0x00000000


	//----- nvinfo : EIATTR_FRAME_SIZE
	.align		4
.L_8:
        /*0030*/ 	.byte	0x04, 0x11
        /*0032*/ 	.short	(.L_10 - .L_9)
	.align		4
.L_9:
        /*0034*/ 	.word	index@($__internal_0_$__cuda_sm20_sqrt_rn_f32_slowpath)
        /*0038*/ 	.word	0x00000000


	//----- nvinfo : EIATTR_FRAME_SIZE
	.align		4
.L_10:
        /*003c*/ 	.byte	0x04, 0x11
        /*003e*/ 	.short	(.L_12 - .L_11)
	.align		4
.L_11:
        /*0040*/ 	.word	index@(_Z17ParticleSimulatorv)
        /*0044*/ 	.word	0x00000000


	//----- nvinfo : EIATTR_MIN_STACK_SIZE
	.align		4
.L_12:
        /*0048*/ 	.byte	0x04, 0x12
        /*004a*/ 	.short	(.L_14 - .L_13)
	.align		4
.L_13:
        /*004c*/ 	.word	index@(_Z17ParticleSimulatorv)
        /*0050*/ 	.word	0x00000000


	//----- nvinfo : EIATTR_MIN_STACK_SIZE
	.align		4
.L_14:
        /*0054*/ 	.byte	0x04, 0x12
        /*0056*/ 	.short	(.L_16 - .L_15)
	.align		4
.L_15:
        /*0058*/ 	.word	index@(_Z16InitializeForcesv)
        /*005c*/ 	.word	0x00000000
.L_16:


//--------------------- .nv.compat                --------------------------
	.section	.nv.compat,"",@"SHT_CUDA_COMPAT_INFO"
	.align	4
        /*0000*/ 	.byte	0x02, 0x09, 0x00, 0x00, 0x02, 0x02, 0x01, 0x00, 0x02, 0x05, 0x05, 0x00, 0x03, 0x07, 0x01, 0x01
        /*0010*/ 	.byte	0x02, 0x03, 0x00, 0x00, 0x02, 0x06, 0x01, 0x00, 0x04, 0x0b, 0x08, 0x00, 0x01, 0x00, 0x00, 0x00
        /*0020*/ 	.byte	0x00, 0x00, 0x00, 0x00


//--------------------- .nv.info._Z17ParticleSimulatorv --------------------------
	.section	.nv.info._Z17ParticleSimulatorv,"",@"SHT_CUDA_INFO"
	.sectionflags	@""
	.align	4


	//----- nvinfo : EIATTR_CUDA_API_VERSION
	.align		4
        /*0000*/ 	.byte	0x04, 0x37
        /*0002*/ 	.short	(.L_18 - .L_17)
.L_17:
        /*0004*/ 	.word	0x00000082


	//----- nvinfo : EIATTR_SPARSE_MMA_MASK
	.align		4
.L_18:
        /*0008*/ 	.byte	0x03, 0x50
        /*000a*/ 	.short	0x0000


	//----- nvinfo : EIATTR_MAXREG_COUNT
	.align		4
        /*000c*/ 	.byte	0x03, 0x1b
        /*000e*/ 	.short	0x00ff


	//----- nvinfo : EIATTR_MERCURY_ISA_VERSION
	.align		4
        /*0010*/ 	.byte	0x03, 0x5f
        /*0012*/ 	.short	0x0101


	//----- nvinfo : EIATTR_INT_WARP_WIDE_INSTR_OFFSETS
	.align		4
        /*0014*/ 	.byte	0x04, 0x31
        /*0016*/ 	.short	(.L_20 - .L_19)


	//   ....[0]....
.L_19:
        /*0018*/ 	.word	0x00001570


	//   ....[1]....
        /*001c*/ 	.word	0x00001610


	//----- nvinfo : EIATTR_COOP_GROUP_MASK_REGIDS
	.align		4
.L_20:
        /*0020*/ 	.byte	0x04, 0x29
        /*0022*/ 	.short	(.L_22 - .L_21)


	//   ....[0]....
.L_21:
        /*0024*/ 	.word	0xffffffff


	//   ....[1]....
        /*0028*/ 	.word	0xffffffff


	//   ....[2]....
        /*002c*/ 	.word	0xffffffff


	//   ....[3]....
        /*0030*/ 	.word	0xffffffff


	//   ....[4]....
        /*0034*/ 	.word	0xffffffff


	//   ....[5]....
        /*0038*/ 	.word	0xffffffff


	//   ....[6]....
        /*003c*/ 	.word	0xffffffff


	//   ....[7]....
        /*0040*/ 	.word	0xffffffff


	//   ....[8]....
        /*0044*/ 	.word	0xffffffff


	//   ....[9]....
        /*0048*/ 	.word	0xffffffff


	//   ....[10]....
        /*004c*/ 	.word	0xffffffff


	//   ....[11]....
        /*0050*/ 	.word	0xffffffff


	//   ....[12]....
        /*0054*/ 	.word	0xffffffff


	//   ....[13]....
        /*0058*/ 	.word	0xffffffff


	//   ....[14]....
        /*005c*/ 	.word	0xffffffff


	//   ....[15]....
        /*0060*/ 	.word	0xffffffff


	//   ....[16]....
        /*0064*/ 	.word	0xffffffff


	//   ....[17]....
        /*0068*/ 	.word	0xffffffff


	//   ....[18]....
        /*006c*/ 	.word	0xffffffff


	//   ....[19]....
        /*0070*/ 	.word	0xffffffff


	//   ....[20]....
        /*0074*/ 	.word	0xffffffff


	//   ....[21]....
        /*0078*/ 	.word	0xffffffff


	//   ....[22]....
        /*007c*/ 	.word	0xffffffff


	//   ....[23]....
        /*0080*/ 	.word	0xffffffff


	//   ....[24]....
        /*0084*/ 	.word	0xffffffff


	//   ....[25]....
        /*0088*/ 	.word	0xffffffff


	//   ....[26]....
        /*008c*/ 	.word	0xffffffff


	//   ....[27]....
        /*0090*/ 	.word	0x05000025


	//   ....[28]....
        /*0094*/ 	.word	0x05000025


	//   ....[29]....
        /*0098*/ 	.word	0x05000025


	//   ....[30]....
        /*009c*/ 	.word	0x05000025


	//   ....[31]....
        /*00a0*/ 	.word	0x05000025


	//   ....[32]....
        /*00a4*/ 	.word	0x05000025


	//   ....[33]....
        /*00a8*/ 	.word	0x05000025


	//   ....[34]....
        /*00ac*/ 	.word	0x05000025


	//   ....[35]....
        /*00b0*/ 	.word	0x05000025


	//   ....[36]....
        /*00b4*/ 	.word	0x05000025


	//   ....[37]....
        /*00b8*/ 	.word	0x05000025


	//   ....[38]....
        /*00bc*/ 	.word	0x05000025


	//   ....[39]....
        /*00c0*/ 	.word	0x05000025


	//   ....[40]....
        /*00c4*/ 	.word	0x05000025


	//   ....[41]....
        /*00c8*/ 	.word	0x05000025


	//   ....[42]....
        /*00cc*/ 	.word	0x05000025


	//   ....[43]....
        /*00d0*/ 	.word	0x05000025


	//   ....[44]....
        /*00d4*/ 	.word	0x05000025


	//   ....[45]....
        /*00d8*/ 	.word	0x05000025


	//   ....[46]....
        /*00dc*/ 	.word	0x05000025


	//   ....[47]....
        /*00e0*/ 	.word	0x05000025


	//   ....[48]....
        /*00e4*/ 	.word	0x05000025


	//   ....[49]....
        /*00e8*/ 	.word	0x05000025


	//   ....[50]....
        /*00ec*/ 	.word	0x05000025


	//   ....[51]....
        /*00f0*/ 	.word	0x05000025


	//   ....[52]....
        /*00f4*/ 	.word	0x05000025


	//   ....[53]....
        /*00f8*/ 	.word	0x05000025


	//----- nvinfo : EIATTR_COOP_GROUP_INSTR_OFFSETS
	.align		4
.L_22:
        /*00fc*/ 	.byte	0x04, 0x28
        /*00fe*/ 	.short	(.L_24 - .L_23)


	//   ....[0]....
.L_23:
        /*0100*/ 	.word	0x00000520


	//   ....[1]....
        /*0104*/ 	.word	0x00000530


	//   ....[2]....
        /*0108*/ 	.word	0x00000540


	//   ....[3]....
        /*010c*/ 	.word	0x000006c0


	//   ....[4]....
        /*0110*/ 	.word	0x00000960


	//   ....[5]....
        /*0114*/ 	.word	0x00000970


	//   ....[6]....
        /*0118*/ 	.word	0x00000980


	//   ....[7]....
        /*011c*/ 	.word	0x00000a50


	//   ....[8]....
        /*0120*/ 	.word	0x00000a60


	//   ....[9]....
        /*0124*/ 	.word	0x00000a70


	//   ....[10]....
        /*0128*/ 	.word	0x00000bd0


	//   ....[11]....
        /*012c*/ 	.word	0x00000ea0


	//   ....[12]....
        /*0130*/ 	.word	0x00000ed0


	//   ....[13]....
        /*0134*/ 	.word	0x00000ee0


	//   ....[14]....
        /*0138*/ 	.word	0x00000f00


	//   ....[15]....
        /*013c*/ 	.word	0x00000f20


	//   ....[16]....
        /*0140*/ 	.word	0x00000f40


	//   ....[17]....
        /*0144*/ 	.word	0x000010b0


	//   ....[18]....
        /*0148*/ 	.word	0x00001360


	//   ....[19]....
        /*014c*/ 	.word	0x00001370


	//   ....[20]....
        /*0150*/ 	.word	0x00001380


	//   ....[21]....
        /*0154*/ 	.word	0x00001660


	//   ....[22]....
        /*0158*/ 	.word	0x000016c0


	//   ....[23]....
        /*015c*/ 	.word	0x000016e0


	//   ....[24]....
        /*0160*/ 	.word	0x00001700


	//   ....[25]....
        /*0164*/ 	.word	0x00001720


	//   ....[26]....
        /*0168*/ 	.word	0x00001740


	//   ....[27]....
        /*016c*/ 	.word	0x00001810


	//   ....[28]....
        /*0170*/ 	.word	0x000018a0


	//   ....[29]....
        /*0174*/ 	.word	0x00001900


	//   ....[30]....
        /*0178*/ 	.word	0x000019a0


	//   ....[31]....
        /*017c*/ 	.word	0x00001a20


	//   ....[32]....
        /*0180*/ 	.word	0x00001aa0


	//   ....[33]....
        /*0184*/ 	.word	0x00001b00


	//   ....[34]....
        /*0188*/ 	.word	0x00001ba0


	//   ....[35]....
        /*018c*/ 	.word	0x00001c30


	//   ....[36]....
        /*0190*/ 	.word	0x00001c90


	//   ....[37]....
        /*0194*/ 	.word	0x00001d30


	//   ....[38]....
        /*0198*/ 	.word	0x00001df0


	//   ....[39]....
        /*019c*/ 	.word	0x00001e80


	//   ....[40]....
        /*01a0*/ 	.word	0x00001ee0


	//   ....[41]....
        /*01a4*/ 	.word	0x00001f50


	//   ....[42]....
        /*01a8*/ 	.word	0x00001fb0


	//   ....[43]....
        /*01ac*/ 	.word	0x00002010


	//   ....[44]....
        /*01b0*/ 	.word	0x000020b0


	//   ....[45]....
        /*01b4*/ 	.word	0x00002130


	//   ....[46]....
        /*01b8*/ 	.word	0x000021c0


	//   ....[47]....
        /*01bc*/ 	.word	0x00002210


	//   ....[48]....
        /*01c0*/ 	.word	0x000022b0


	//   ....[49]....
        /*01c4*/ 	.word	0x00002360


	//   ....[50]....
        /*01c8*/ 	.word	0x000023f0


	//   ....[51]....
        /*01cc*/ 	.word	0x00002460


	//   ....[52]....
        /*01d0*/ 	.word	0x000024d0


	//   ....[53]....
        /*01d4*/ 	.word	0x00002540


	//----- nvinfo : EIATTR_VRC_CTA_INIT_COUNT
	.align		4
.L_24:
        /*01d8*/ 	.byte	0x02, 0x4a
	.zero		1
	.zero		1


	//----- nvinfo : EIATTR_EXIT_INSTR_OFFSETS
	.align		4
        /*01dc*/ 	.byte	0x04, 0x1c
        /*01de*/ 	.short	(.L_26 - .L_25)


	//   ....[0]....
.L_25:
        /*01e0*/ 	.word	0x00001760


	//   ....[1]....
        /*01e4*/ 	.word	0x000017a0


	//----- nvinfo : EIATTR_CRS_STACK_SIZE
	.align		4
.L_26:
        /*01e8*/ 	.byte	0x04, 0x1e
        /*01ea*/ 	.short	(.L_28 - .L_27)
.L_27:
        /*01ec*/ 	.word	0x00000000


	//----- nvinfo : EIATTR_SW_WAR
	.align		4
.L_28:
        /*01f0*/ 	.byte	0x04, 0x36
        /*01f2*/ 	.short	(.L_30 - .L_29)
.L_29:
        /*01f4*/ 	.word	0x00000008
.L_30:


//--------------------- .nv.info._Z16InitializeForcesv --------------------------
	.section	.nv.info._Z16InitializeForcesv,"",@"SHT_CUDA_INFO"
	.sectionflags	@""
	.align	4


	//----- nvinfo : EIATTR_CUDA_API_VERSION
	.align		4
        /*0000*/ 	.byte	0x04, 0x37
        /*0002*/ 	.short	(.L_32 - .L_31)
.L_31:
        /*0004*/ 	.word	0x00000082


	//----- nvinfo : EIATTR_SPARSE_MMA_MASK
	.align		4
.L_32:
        /*0008*/ 	.byte	0x03, 0x50
        /*000a*/ 	.short	0x0000


	//----- nvinfo : EIATTR_MAXREG_COUNT
	.align		4
        /*000c*/ 	.byte	0x03, 0x1b
        /*000e*/ 	.short	0x00ff


	//----- nvinfo : EIATTR_MERCURY_ISA_VERSION
	.align		4
        /*0010*/ 	.byte	0x03, 0x5f
        /*0012*/ 	.short	0x0101


	//----- nvinfo : EIATTR_VRC_CTA_INIT_COUNT
	.align		4
        /*0014*/ 	.byte	0x02, 0x4a
	.zero		1
	.zero		1


	//----- nvinfo : EIATTR_EXIT_INSTR_OFFSETS
	.align		4
        /*0018*/ 	.byte	0x04, 0x1c
        /*001a*/ 	.short	(.L_34 - .L_33)


	//   ....[0]....
.L_33:
        /*001c*/ 	.word	0x000001a0


	//   ....[1]....
        /*0020*/ 	.word	0x00000250


	//----- nvinfo : EIATTR_CRS_STACK_SIZE
	.align		4
.L_34:
        /*0024*/ 	.byte	0x04, 0x1e
        /*0026*/ 	.short	(.L_36 - .L_35)
.L_35:
        /*0028*/ 	.word	0x00000000


	//----- nvinfo : EIATTR_SW_WAR
	.align		4
.L_36:
        /*002c*/ 	.byte	0x04, 0x36
        /*002e*/ 	.short	(.L_38 - .L_37)
.L_37:
        /*0030*/ 	.word	0x00000008
.L_38:


//--------------------- .nv.callgraph             --------------------------
	.section	.nv.callgraph,"",@"SHT_CUDA_CALLGRAPH"
	.align	4
	.sectionentsize	8
	.align		4
        /*0000*/ 	.word	0x00000000
	.align		4
        /*0004*/ 	.word	0xffffffff
	.align		4
        /*0008*/ 	.word	0x00000000
	.align		4
        /*000c*/ 	.word	0xfffffffe
	.align		4
        /*0010*/ 	.word	0x00000000
	.align		4
        /*0014*/ 	.word	0xfffffffd
	.align		4
        /*0018*/ 	.word	0x00000000
	.align		4
        /*001c*/ 	.word	0xfffffffc


//--------------------- .nv.constant3             --------------------------
	.section	.nv.constant3,"a",@progbits
	.align	8
.nv.constant3:
	.type		cSh,@object
	.size		cSh,(.L_0 - cSh)
cSh:
	.zero		88
.L_0:


//--------------------- .text._Z17ParticleSimulatorv --------------------------
	.section	.text._Z17ParticleSimulatorv,"ax",@progbits
	.align	128
        .global         _Z17ParticleSimulatorv
        .type           _Z17ParticleSimulatorv,@function
        .size           _Z17ParticleSimulatorv,(.L_x_107 - _Z17ParticleSimulatorv)
        .other          _Z17ParticleSimulatorv,@"STO_CUDA_ENTRY STV_DEFAULT"
_Z17ParticleSimulatorv:
.text._Z17ParticleSimulatorv:
[----:B------:R-:W-:Y:S01]  /*0000*/  LDC R1, c[0x0][0x37c] ;  /* 0x0000df00ff017b82 */ /* 0x000fe20000000800 */
[----:B------:R-:W0:Y:S07]  /*0010*/  S2R R3, SR_TID.X ;  /* 0x0000000000037919 */ /* 0x000e2e0000002100 */
[----:B------:R-:W1:Y:S01]  /*0020*/  LDC R5, c[0x0][0x360] ;  /* 0x0000d800ff057b82 */ /* 0x000e620000000800 */
[----:B------:R-:W-:Y:S01]  /*0030*/  BSSY B1, `(.L_x_0) ;  /* 0x0000166000017945 */ /* 0x000fe20003800000 */
[----:B------:R-:W-:-:S06]  /*0040*/  HFMA2 R33, -RZ, RZ, 0, 0 ;  /* 0x00000000ff217431 */ /* 0x000fcc00000001ff */
[----:B------:R-:W2:Y:S08]  /*0050*/  LDC R2, c[0x3][RZ] ;  /* 0x00c00000ff027b82 */ /* 0x000eb00000000800 */
[----:B------:R-:W3:Y:S01]  /*0060*/  S2UR UR4, SR_CTAID.X ;  /* 0x00000000000479c3 */ /* 0x000ee20000002500 */
[----:B-1----:R-:W-:Y:S02]  /*0070*/  SHF.R.U32.HI R5, RZ, 0x5, R5 ;  /* 0x00000005ff057819 */ /* 0x002fe40000011605 */
[----:B0-----:R-:W-:-:S02]  /*0080*/  SHF.R.U32.HI R0, RZ, 0x5, R3 ;  /* 0x00000005ff007819 */ /* 0x001fc40000011603 */
[----:B--2---:R-:W-:-:S03]  /*0090*/  IADD3 R2, PT, PT, R2, 0x1f, RZ ;  /* 0x0000001f02027810 */ /* 0x004fc60007ffe0ff */
[----:B---3--:R-:W-:Y:S01]  /*00a0*/  IMAD R0, R5, UR4, R0 ;  /* 0x0000000405007c24 */ /* 0x008fe2000f8e0200 */
[----:B------:R-:W-:Y:S01]  /*00b0*/  SHF.R.S32.HI R5, RZ, 0x1f, R2 ;  /* 0x0000001fff057819 */ /* 0x000fe20000011402 */
[----:B------:R-:W0:Y:S03]  /*00c0*/  LDCU.64 UR4, c[0x0][0x358] ;  /* 0x00006b00ff0477ac */ /* 0x000e260008000a00 */
[----:B------:R-:W-:Y:S02]  /*00d0*/  LEA.HI R5, R5, R2, RZ, 0x5 ;  /* 0x0000000205057211 */ /* 0x000fe400078f28ff */
[----:B------:R-:W-:-:S04]  /*00e0*/  LOP3.LUT R0, RZ, R0, RZ, 0x33, !PT ;  /* 0x00000000ff007212 */ /* 0x000fc800078e33ff */
[----:B------:R-:W-:Y:S02]  /*00f0*/  LEA.HI.SX32 R6, R5, R0, 0x1b ;  /* 0x0000000005067211 */ /* 0x000fe400078fdaff */
[----:B------:R-:W-:Y:S02]  /*0100*/  LOP3.LUT R5, R3, 0x1f, RZ, 0xc0, !PT ;  /* 0x0000001f03057812 */ /* 0x000fe400078ec0ff */
[----:B------:R-:W-:-:S13]  /*0110*/  ISETP.GE.AND P0, PT, R6, RZ, PT ;  /* 0x000000ff0600720c */ /* 0x000fda0003f06270 */
[----:B0-----:R-:W-:Y:S05]  /*0120*/  @!P0 BRA `(.L_x_1) ;  /* 0x0000001400588947 */ /* 0x001fea0003800000 */
[----:B------:R-:W-:-:S07]  /*0130*/  IMAD.MOV.U32 R33, RZ, RZ, RZ ;  /* 0x000000ffff217224 */ /* 0x000fce00078e00ff */
.L_x_40:
[----:B------:R-:W-:Y:S05]  /*0140*/  YIELD ;  /* 0x0000000000007946 */ /* 0x000fea0003800000 */
[----:B0-----:R-:W0:Y:S01]  /*0150*/  LDCU UR6, c[0x3][URZ] ;  /* 0x00c00000ff0677ac */ /* 0x001e220008000800 */
[----:B------:R-:W-:Y:S01]  /*0160*/  LEA R11, R6, R5, 0x5 ;  /* 0x00000005060b7211 */ /* 0x000fe200078e28ff */
[----:B------:R-:W1:Y:S08]  /*0170*/  LDC.64 R16, c[0x3][0x28] ;  /* 0x00c00a00ff107b82 */ /* 0x000e700000000a00 */
[----:B------:R-:W2:Y:S01]  /*0180*/  LDC.64 R14, c[0x3][0x20] ;  /* 0x00c00800ff0e7b82 */ /* 0x000ea20000000a00 */
[----:B0-----:R-:W-:-:S07]  /*0190*/  ISETP.GE.AND P0, PT, R11, UR6, PT ;  /* 0x000000060b007c0c */ /* 0x001fce000bf06270 */
[----:B------:R-:W0:Y:S08]  /*01a0*/  LDC.64 R22, c[0x3][0x38] ;  /* 0x00c00e00ff167b82 */ /* 0x000e300000000a00 */
[----:B------:R-:W3:Y:S01]  /*01b0*/  @!P0 LDC.64 R12, c[0x3][0x18] ;  /* 0x00c00600ff0c8b82 */ /* 0x000ee20000000a00 */
[----:B-1----:R-:W-:-:S04]  /*01c0*/  @!P0 IMAD.WIDE.U32 R16, R11, 0x4, R16 ;  /* 0x000000040b108825 */ /* 0x002fc800078e0010 */
[C---:B--2---:R-:W-:Y:S01]  /*01d0*/  @!P0 IMAD.WIDE.U32 R14, R11.reuse, 0x4, R14 ;  /* 0x000000040b0e8825 */ /* 0x044fe200078e000e */
[----:B------:R1:W5:Y:S02]  /*01e0*/  @!P0 LDG.E R7, desc[UR4][R16.64] ;  /* 0x0000000410078981 */ /* 0x000364000c1e1900 */
[----:B------:R-:W2:Y:S02]  /*01f0*/  @!P0 LDC.64 R18, c[0x3][0x48] ;  /* 0x00c01200ff128b82 */ /* 0x000ea40000000a00 */
[----:B------:R1:W5:Y:S01]  /*0200*/  @!P0 LDG.E R8, desc[UR4][R14.64] ;  /* 0x000000040e088981 */ /* 0x000362000c1e1900 */
[----:B---3--:R-:W-:-:S05]  /*0210*/  @!P0 IMAD.WIDE.U32 R12, R11, 0x4, R12 ;  /* 0x000000040b0c8825 */ /* 0x008fca00078e000c */
[----:B------:R1:W5:Y:S01]  /*0220*/  @!P0 LDG.E R9, desc[UR4][R12.64] ;  /* 0x000000040c098981 */ /* 0x000362000c1e1900 */
[----:B--2---:R-:W-:-:S05]  /*0230*/  @!P0 IMAD.WIDE.U32 R18, R11, 0x4, R18 ;  /* 0x000000040b128825 */ /* 0x004fca00078e0012 */
[----:B------:R1:W5:Y:S01]  /*0240*/  @!P0 LDG.E R10, desc[UR4][R18.64] ;  /* 0x00000004120a8981 */ /* 0x000362000c1e1900 */
[----:B------:R-:W-:Y:S01]  /*0250*/  @P0 I2FP.F32.U32 R0, R11 ;  /* 0x0000000b00000245 */ /* 0x000fe20000201000 */
[----:B------:R-:W-:Y:S01]  /*0260*/  BSSY B0, `(.L_x_2) ;  /* 0x000012c000007945 */ /* 0x000fe20003800000 */
[----:B0-----:R-:W-:Y:S01]  /*0270*/  IMAD.WIDE.U32 R22, R11, 0x4, R22 ;  /* 0x000000040b167825 */ /* 0x001fe200078e0016 */
[----:B------:R-:W-:-:S03]  /*0280*/  MOV R11, RZ ;  /* 0x000000ff000b7202 */ /* 0x000fc60000000f00 */
[----:B------:R-:W-:-:S04]  /*0290*/  @P0 FADD R7, R0, 10000 ;  /* 0x461c400000070421 */ /* 0x000fc80000000000 */
[----:B------:R-:W-:Y:S01]  /*02a0*/  @P0 IMAD.MOV.U32 R8, RZ, RZ, R7 ;  /* 0x000000ffff080224 */ /* 0x000fe200078e0007 */
[----:B------:R-:W-:Y:S02]  /*02b0*/  @P0 MOV R9, R7 ;  /* 0x0000000700090202 */ /* 0x000fe40000000f00 */
[----:B-1----:R-:W-:-:S07]  /*02c0*/  @P0 MOV R10, RZ ;  /* 0x000000ff000a0202 */ /* 0x002fce0000000f00 */
.L_x_36:
[----:B------:R-:W-:Y:S05]  /*02d0*/  YIELD ;  /* 0x0000000000007946 */ /* 0x000fea0003800000 */
[----:B0-----:R-:W0:Y:S01]  /*02e0*/  LDCU UR6, c[0x3][URZ] ;  /* 0x00c00000ff0677ac */ /* 0x001e220008000800 */
[----:B------:R-:W-:Y:S01]  /*02f0*/  IMAD R12, R11, 0x20, R5 ;  /* 0x000000200b0c7824 */ /* 0x000fe200078e0205 */
[----:B------:R-:W1:Y:S08]  /*0300*/  LDC.64 R20, c[0x3][0x20] ;  /* 0x00c00800ff147b82 */ /* 0x000e700000000a00 */
[----:B------:R-:W2:Y:S01]  /*0310*/  LDC.64 R24, c[0x3][0x28] ;  /* 0x00c00a00ff187b82 */ /* 0x000ea20000000a00 */
[----:B0-----:R-:W-:-:S13]  /*0320*/  ISETP.GE.AND P0, PT, R12, UR6, PT ;  /* 0x000000060c007c0c */ /* 0x001fda000bf06270 */
[----:B------:R-:W0:Y:S01]  /*0330*/  @!P0 LDC.64 R18, c[0x3][0x18] ;  /* 0x00c00600ff128b82 */ /* 0x000e220000000a00 */
[----:B-1----:R-:W-:-:S04]  /*0340*/  @!P0 IMAD.WIDE.U32 R20, R12, 0x4, R20 ;  /* 0x000000040c148825 */ /* 0x002fc800078e0014 */
[C---:B--2---:R-:W-:Y:S01]  /*0350*/  @!P0 IMAD.WIDE.U32 R24, R12.reuse, 0x4, R24 ;  /* 0x000000040c188825 */ /* 0x044fe200078e0018 */
[----:B-----5:R-:W5:Y:S02]  /*0360*/  @!P0 LDG.E R13, desc[UR4][R20.64] ;  /* 0x00000004140d8981 */ /* 0x020f64000c1e1900 */
[----:B------:R-:W1:Y:S02]  /*0370*/  @!P0 LDC.64 R16, c[0x3][0x48] ;  /* 0x00c01200ff108b82 */ /* 0x000e640000000a00 */
[----:B------:R-:W5:Y:S01]  /*0380*/  @!P0 LDG.E R15, desc[UR4][R24.64] ;  /* 0x00000004180f8981 */ /* 0x000f62000c1e1900 */
[----:B0-----:R-:W-:-:S05]  /*0390*/  @!P0 IMAD.WIDE.U32 R18, R12, 0x4, R18 ;  /* 0x000000040c128825 */ /* 0x001fca00078e0012 */
[----:B------:R0:W5:Y:S01]  /*03a0*/  @!P0 LDG.E R14, desc[UR4][R18.64] ;  /* 0x00000004120e8981 */ /* 0x000162000c1e1900 */
[----:B-1----:R-:W-:-:S06]  /*03b0*/  @!P0 IMAD.WIDE.U32 R16, R12, 0x4, R16 ;  /* 0x000000040c108825 */ /* 0x002fcc00078e0010 */
[----:B------:R1:W5:Y:S01]  /*03c0*/  @!P0 LDG.E R16, desc[UR4][R16.64] ;  /* 0x0000000410108981 */ /* 0x000362000c1e1900 */
[----:B------:R-:W-:Y:S02]  /*03d0*/  @P0 I2FP.F32.U32 R0, R12 ;  /* 0x0000000c00000245 */ /* 0x000fe40000201000 */
[CC--:B------:R-:W-:Y:S01]  /*03e0*/  ISETP.NE.AND P2, PT, R6.reuse, R11.reuse, PT ;  /* 0x0000000b0600720c */ /* 0x0c0fe20003f45270 */
[----:B------:R-:W-:Y:S01]  /*03f0*/  BSSY B2, `(.L_x_3) ;  /* 0x000005e000027945 */ /* 0x000fe20003800000 */
[----:B------:R-:W-:Y:S02]  /*0400*/  ISETP.NE.AND P1, PT, R6, R11, PT ;  /* 0x0000000b0600720c */ /* 0x000fe40003f25270 */
[----:B0-----:R-:W-:Y:S02]  /*0410*/  CS2R R18, SRZ ;  /* 0x0000000000127805 */ /* 0x001fe4000001ff00 */
[----:B------:R-:W-:Y:S02]  /*0420*/  CS2R R26, SRZ ;  /* 0x00000000001a7805 */ /* 0x000fe4000001ff00 */
[----:B------:R-:W-:-:S02]  /*0430*/  CS2R R24, SRZ ;  /* 0x0000000000187805 */ /* 0x000fc4000001ff00 */
[----:B------:R-:W-:Y:S01]  /*0440*/  MOV R21, RZ ;  /* 0x000000ff00157202 */ /* 0x000fe20000000f00 */
[C---:B------:R-:W-:Y:S01]  /*0450*/  @P0 FADD R13, R0.reuse, 10200 ;  /* 0x461f6000000d0421 */ /* 0x040fe20000000000 */
[C---:B------:R-:W-:Y:S01]  /*0460*/  @P0 FADD R15, R0.reuse, 10300 ;  /* 0x4620f000000f0421 */ /* 0x040fe20000000000 */
[----:B------:R-:W-:Y:S01]  /*0470*/  @P0 FADD R14, R0, 10100 ;  /* 0x461dd000000e0421 */ /* 0x000fe20000000000 */
[----:B------:R-:W-:Y:S02]  /*0480*/  HFMA2 R0, -RZ, RZ, 1.75, 0 ;  /* 0x3f000000ff007431 */ /* 0x000fe400000001ff */
[----:B------:R-:W-:-:S03]  /*0490*/  @P0 IMAD.MOV.U32 R16, RZ, RZ, RZ ;  /* 0x000000ffff100224 */ /* 0x000fc600078e00ff */
[----:B-1----:R-:W-:Y:S01]  /*04a0*/  FSEL R17, R0, 1, !P1 ;  /* 0x3f80000000117808 */ /* 0x002fe20004800000 */
[----:B------:R-:W-:Y:S06]  /*04b0*/  @P2 BRA `(.L_x_4) ;  /* 0x0000000400442947 */ /* 0x000fec0003800000 */
[----:B------:R-:W-:Y:S01]  /*04c0*/  ISETP.NE.AND P0, PT, R5, 0x1f, PT ;  /* 0x0000001f0500780c */ /* 0x000fe20003f05270 */
[----:B------:R-:W-:-:S03]  /*04d0*/  UMOV UR6, 0xffffffff ;  /* 0xffffffff00067882 */ /* 0x000fc60000000000 */
[----:B------:R-:W-:-:S04]  /*04e0*/  SEL R0, RZ, 0xffffffe0, P0 ;  /* 0xffffffe0ff007807 */ /* 0x000fc80000000000 */
[----:B------:R-:W-:-:S04]  /*04f0*/  LOP3.LUT R0, R0, 0x1f, R3, 0xf8, !PT ;  /* 0x0000001f00007812 */ /* 0x000fc800078ef803 */
[----:B------:R-:W-:Y:S01]  /*0500*/  IADD3 R0, PT, PT, R0, 0x1, RZ ;  /* 0x0000000100007810 */ /* 0x000fe20007ffe0ff */
[----:B------:R-:W-:Y:S06]  /*0510*/  BRA.DIV UR6, `(.L_x_5) ;  /* 0x0000001206a47947 */ /* 0x000fec000b800000 */
[----:B-----5:R-:W0:Y:S04]  /*0520*/  SHFL.IDX PT, R18, R14, R0, 0x1f ;  /* 0x00001f000e127589 */ /* 0x020e2800000e0000 */
[----:B------:R-:W1:Y:S04]  /*0530*/  SHFL.IDX PT, R19, R13, R0, 0x1f ;  /* 0x00001f000d137589 */ /* 0x000e6800000e0000 */
[----:B------:R2:W3:Y:S01]  /*0540*/  SHFL.IDX PT, R32, R15, R0, 0x1f ;  /* 0x00001f000f207589 */ /* 0x0004e200000e0000 */
[----:B0-----:R-:W-:Y:S01]  /*0550*/  FADD R21, R18, -R9 ;  /* 0x8000000912157221 */ /* 0x001fe20000000000 */
[----:B-12---:R-:W-:-:S07]  /*0560*/  FADD R20, R19, -R8 ;  /* 0x8000000813147221 */ /* 0x006fce0000000000 */
.L_x_46:
[----:B------:R-:W-:Y:S01]  /*0570*/  FMUL R2, R20, R20 ;  /* 0x0000001414027220 */ /* 0x000fe20000400000 */
[----:B---3--:R-:W-:Y:S01]  /*0580*/  FADD R19, R32, -R7 ;  /* 0x8000000720137221 */ /* 0x008fe20000000000 */
[----:B------:R-:W-:Y:S02]  /*0590*/  BSSY.RECONVERGENT B3, `(.L_x_6) ;  /* 0x0000010000037945 */ /* 0x000fe40003800200 */
[----:B------:R-:W-:-:S04]  /*05a0*/  FFMA R2, R21, R21, R2 ;  /* 0x0000001515027223 */ /* 0x000fc80000000002 */
[----:B------:R-:W-:-:S04]  /*05b0*/  FFMA R18, R19, R19, R2 ;  /* 0x0000001313127223 */ /* 0x000fc80000000002 */
[----:B------:R0:W1:Y:S01]  /*05c0*/  MUFU.RSQ R27, R18 ;  /* 0x00000012001b7308 */ /* 0x0000620000001400 */
[----:B------:R-:W-:-:S04]  /*05d0*/  IADD3 R2, PT, PT, R18, -0xd000000, RZ ;  /* 0xf300000012027810 */ /* 0x000fc80007ffe0ff */
[----:B------:R-:W-:-:S13]  /*05e0*/  ISETP.GT.U32.AND P0, PT, R2, 0x727fffff, PT ;  /* 0x727fffff0200780c */ /* 0x000fda0003f04070 */
[----:B01----:R-:W-:Y:S05]  /*05f0*/  @!P0 BRA `(.L_x_7) ;  /* 0x0000000000148947 */ /* 0x003fea0003800000 */
[----:B------:R-:W-:Y:S01]  /*0600*/  IMAD.MOV.U32 R34, RZ, RZ, R18 ;  /* 0x000000ffff227224 */ /* 0x000fe200078e0012 */
[----:B------:R-:W-:-:S07]  /*0610*/  MOV R2, 0x630 ;  /* 0x0000063000027802 */ /* 0x000fce0000000f00 */
[----:B------:R-:W-:Y:S05]  /*0620*/  CALL.REL.NOINC `($__internal_0_$__cuda_sm20_sqrt_rn_f32_slowpath) ;  /* 0x0000001c00d07944 */ /* 0x000fea0003c00000 */
[----:B------:R-:W-:Y:S01]  /*0630*/  MOV R25, R35 ;  /* 0x0000002300197202 */ /* 0x000fe20000000f00 */
[----:B------:R-:W-:Y:S06]  /*0640*/  BRA `(.L_x_8) ;  /* 0x0000000000107947 */ /* 0x000fec0003800000 */
.L_x_7:
[----:B------:R-:W-:Y:S01]  /*0650*/  FMUL.FTZ R25, R18, R27 ;  /* 0x0000001b12197220 */ /* 0x000fe20000410000 */
[----:B------:R-:W-:-:S03]  /*0660*/  FMUL.FTZ R4, R27, 0.5 ;  /* 0x3f0000001b047820 */ /* 0x000fc60000410000 */
[----:B------:R-:W-:-:S04]  /*0670*/  FFMA R2, -R25, R25, R18 ;  /* 0x0000001919027223 */ /* 0x000fc80000000112 */
[----:B------:R-:W-:-:S07]  /*0680*/  FFMA R25, R2, R4, R25 ;  /* 0x0000000402197223 */ /* 0x000fce0000000019 */
.L_x_8:
[----:B------:R-:W-:Y:S05]  /*0690*/  BSYNC.RECONVERGENT B3 ;  /* 0x0000000000037941 */ /* 0x000fea0003800200 */
.L_x_6:
[----:B------:R-:W-:-:S03]  /*06a0*/  UMOV UR6, 0xffffffff ;  /* 0xffffffff00067882 */ /* 0x000fc60000000000 */
[----:B------:R-:W-:Y:S05]  /*06b0*/  BRA.DIV UR6, `(.L_x_9) ;  /* 0x0000001206a07947 */ /* 0x000fea000b800000 */
[----:B------:R0:W1:Y:S02]  /*06c0*/  SHFL.IDX PT, R32, R16, R0, 0x1f ;  /* 0x00001f0010207589 */ /* 0x00006400000e0000 */
.L_x_49:
[----:B------:R-:W2:Y:S01]  /*06d0*/  MUFU.RCP R2, R25 ;  /* 0x0000001900027308 */ /* 0x000ea20000001000 */
[----:B-1----:R-:W-:Y:S01]  /*06e0*/  FMUL R27, R32, 0.5 ;  /* 0x3f000000201b7820 */ /* 0x002fe20000400000 */
[----:B------:R-:W-:Y:S03]  /*06f0*/  BSSY.RECONVERGENT B3, `(.L_x_10) ;  /* 0x000000d000037945 */ /* 0x000fe60003800200 */
[----:B0-----:R-:W-:-:S04]  /*0700*/  FMUL R0, R27, R10 ;  /* 0x0000000a1b007220 */ /* 0x001fc80000400000 */
[----:B------:R-:W0:Y:S01]  /*0710*/  FCHK P0, R0, R25 ;  /* 0x0000001900007302 */ /* 0x000e220000000000 */
[----:B--2---:R-:W-:-:S04]  /*0720*/  FFMA R29, R2, -R25, 1 ;  /* 0x3f800000021d7423 */ /* 0x004fc80000000819 */
[----:B------:R-:W-:-:S04]  /*0730*/  FFMA R29, R2, R29, R2 ;  /* 0x0000001d021d7223 */ /* 0x000fc80000000002 */
[----:B------:R-:W-:-:S04]  /*0740*/  FFMA R2, R0, R29, RZ ;  /* 0x0000001d00027223 */ /* 0x000fc800000000ff */
[----:B------:R-:W-:-:S04]  /*0750*/  FFMA R4, R2, -R25, R0 ;  /* 0x8000001902047223 */ /* 0x000fc80000000000 */
[----:B------:R-:W-:Y:S01]  /*0760*/  FFMA R2, R29, R4, R2 ;  /* 0x000000041d027223 */ /* 0x000fe20000000002 */
[----:B0-----:R-:W-:Y:S06]  /*0770*/  @!P0 BRA `(.L_x_11) ;  /* 0x0000000000108947 */ /* 0x001fec0003800000 */
[----:B------:R-:W-:Y:S01]  /*0780*/  MOV R2, R0 ;  /* 0x0000000000027202 */ /* 0x000fe20000000f00 */
[----:B------:R-:W-:Y:S01]  /*0790*/  IMAD.MOV.U32 R35, RZ, RZ, R25 ;  /* 0x000000ffff237224 */ /* 0x000fe200078e0019 */
[----:B------:R-:W-:-:S07]  /*07a0*/  MOV R4, 0x7c0 ;  /* 0x000007c000047802 */ /* 0x000fce0000000f00 */
[----:B------:R-:W-:Y:S05]  /*07b0*/  CALL.REL.NOINC `($__internal_1_$__cuda_sm3x_div_rn_noftz_f32_slowpath) ;  /* 0x0000001c00c87944 */ /* 0x000fea0003c00000 */
.L_x_11:
[----:B------:R-:W-:Y:S05]  /*07c0*/  BSYNC.RECONVERGENT B3 ;  /* 0x0000000000037941 */ /* 0x000fea0003800200 */
.L_x_10:
[----:B------:R-:W-:Y:S01]  /*07d0*/  FMUL R35, R18, R25 ;  /* 0x0000001912237220 */ /* 0x000fe20000400000 */
[----:B------:R-:W-:Y:S01]  /*07e0*/  BSSY.RECONVERGENT B3, `(.L_x_12) ;  /* 0x000000d000037945 */ /* 0x000fe20003800200 */
[----:B------:R-:W-:Y:S02]  /*07f0*/  FADD R33, R33, R2 ;  /* 0x0000000221217221 */ /* 0x000fe40000000000 */
[----:B------:R-:W0:Y:S08]  /*0800*/  MUFU.RCP R4, R35 ;  /* 0x0000002300047308 */ /* 0x000e300000001000 */
[----:B------:R-:W1:Y:S01]  /*0810*/  FCHK P0, R0, R35 ;  /* 0x0000002300007302 */ /* 0x000e620000000000 */
[----:B0-----:R-:W-:-:S04]  /*0820*/  FFMA R25, -R35, R4, 1 ;  /* 0x3f80000023197423 */ /* 0x001fc80000000104 */
[----:B------:R-:W-:-:S04]  /*0830*/  FFMA R25, R4, R25, R4 ;  /* 0x0000001904197223 */ /* 0x000fc80000000004 */
[----:B------:R-:W-:-:S04]  /*0840*/  FFMA R4, R0, R25, RZ ;  /* 0x0000001900047223 */ /* 0x000fc800000000ff */
[----:B------:R-:W-:-:S04]  /*0850*/  FFMA R18, -R35, R4, R0 ;  /* 0x0000000423127223 */ /* 0x000fc80000000100 */
[----:B------:R-:W-:Y:S01]  /*0860*/  FFMA R2, R25, R18, R4 ;  /* 0x0000001219027223 */ /* 0x000fe20000000004 */
[----:B-1----:R-:W-:Y:S06]  /*0870*/  @!P0 BRA `(.L_x_13) ;  /* 0x00000000000c8947 */ /* 0x002fec0003800000 */
[----:B------:R-:W-:Y:S02]  /*0880*/  MOV R2, R0 ;  /* 0x0000000000027202 */ /* 0x000fe40000000f00 */
[----:B------:R-:W-:-:S07]  /*0890*/  MOV R4, 0x8b0 ;  /* 0x000008b000047802 */ /* 0x000fce0000000f00 */
[----:B------:R-:W-:Y:S05]  /*08a0*/  CALL.REL.NOINC `($__internal_1_$__cuda_sm3x_div_rn_noftz_f32_slowpath) ;  /* 0x0000001c008c7944 */ /* 0x000fea0003c00000 */
.L_x_13:
[----:B------:R-:W-:Y:S05]  /*08b0*/  BSYNC.RECONVERGENT B3 ;  /* 0x0000000000037941 */ /* 0x000fea0003800200 */
.L_x_12:
[----:B------:R-:W-:Y:S01]  /*08c0*/  UMOV UR6, 0xffffffff ;  /* 0xffffffff00067882 */ /* 0x000fe20000000000 */
[----:B------:R-:W-:Y:S01]  /*08d0*/  IADD3 R18, PT, PT, R3, -0x1, RZ ;  /* 0xffffffff03127810 */ /* 0x000fe20007ffe0ff */
[-C--:B------:R-:W-:Y:S01]  /*08e0*/  FMUL R4, R21, R2.reuse ;  /* 0x0000000215047220 */ /* 0x080fe20000400000 */
[-C--:B------:R-:W-:Y:S01]  /*08f0*/  FMUL R20, R20, R2.reuse ;  /* 0x0000000214147220 */ /* 0x080fe20000400000 */
[----:B------:R-:W-:Y:S01]  /*0900*/  FMUL R0, R19, R2 ;  /* 0x0000000213007220 */ /* 0x000fe20000400000 */
[----:B------:R-:W-:Y:S01]  /*0910*/  LOP3.LUT R31, R18, 0x1f, RZ, 0xc0, !PT ;  /* 0x0000001f121f7812 */ /* 0x000fe200078ec0ff */
[----:B------:R-:W-:Y:S01]  /*0920*/  FADD R19, RZ, -R4 ;  /* 0x80000004ff137221 */ /* 0x000fe20000000000 */
[----:B------:R-:W-:Y:S01]  /*0930*/  FADD R27, RZ, -R20 ;  /* 0x80000014ff1b7221 */ /* 0x000fe20000000000 */
[----:B------:R-:W-:Y:S01]  /*0940*/  FADD R21, RZ, -R0 ;  /* 0x80000000ff157221 */ /* 0x000fe20000000000 */
[----:B------:R-:W-:Y:S06]  /*0950*/  BRA.DIV UR6, `(.L_x_14) ;  /* 0x0000001206207947 */ /* 0x000fec000b800000 */
[----:B------:R-:W0:Y:S04]  /*0960*/  SHFL.IDX PT, R18, R4, R31, 0x1f ;  /* 0x00001f1f04127589 */ /* 0x000e2800000e0000 */
[----:B------:R-:W1:Y:S04]  /*0970*/  SHFL.IDX PT, R20, R20, R31, 0x1f ;  /* 0x00001f1f14147589 */ /* 0x000e6800000e0000 */
[----:B------:R2:W3:Y:S01]  /*0980*/  SHFL.IDX PT, R32, R0, R31, 0x1f ;  /* 0x00001f1f00207589 */ /* 0x0004e200000e0000 */
[----:B0-----:R-:W-:Y:S01]  /*0990*/  FADD R24, RZ, R18 ;  /* 0x00000012ff187221 */ /* 0x001fe20000000000 */
[----:B-12---:R-:W-:-:S07]  /*09a0*/  FADD R25, RZ, R20 ;  /* 0x00000014ff197221 */ /* 0x006fce0000000000 */
.L_x_54:
[----:B---3--:R-:W-:Y:S01]  /*09b0*/  FADD R26, RZ, R32 ;  /* 0x00000020ff1a7221 */ /* 0x008fe20000000000 */
[----:B------:R-:W-:-:S07]  /*09c0*/  IMAD.MOV.U32 R18, RZ, RZ, 0x2 ;  /* 0x00000002ff127424 */ /* 0x000fce00078e00ff */
.L_x_4:
[----:B------:R-:W-:Y:S05]  /*09d0*/  BSYNC B2 ;  /* 0x0000000000027941 */ /* 0x000fea0003800000 */
.L_x_3:
[----:B------:R-:W-:Y:S01]  /*09e0*/  BSSY B2, `(.L_x_15) ;  /* 0x00000a1000027945 */ /* 0x000fe20003800000 */
.L_x_35:
[----:B------:R-:W-:Y:S01]  /*09f0*/  IADD3 R0, PT, PT, R5, R18, RZ ;  /* 0x0000001205007210 */ /* 0x000fe20007ffe0ff */
[----:B------:R-:W-:-:S03]  /*0a00*/  UMOV UR6, 0xffffffff ;  /* 0xffffffff00067882 */ /* 0x000fc60000000000 */
[C---:B------:R-:W-:Y:S02]  /*0a10*/  ISETP.GE.U32.AND P0, PT, R0.reuse, 0x20, PT ;  /* 0x000000200000780c */ /* 0x040fe40003f06070 */
[----:B------:R-:W-:-:S11]  /*0a20*/  IADD3 R20, PT, PT, R0, -0x20, RZ ;  /* 0xffffffe000147810 */ /* 0x000fd60007ffe0ff */
[----:B------:R-:W-:Y:S01]  /*0a30*/  @!P0 IMAD.MOV R20, RZ, RZ, R0 ;  /* 0x000000ffff148224 */ /* 0x000fe200078e0200 */
[----:B------:R-:W-:Y:S06]  /*0a40*/  BRA.DIV UR6, `(.L_x_16) ;  /* 0x00000012063c7947 */ /* 0x000fec000b800000 */
[----:B-----5:R-:W0:Y:S04]  /*0a50*/  SHFL.IDX PT, R30, R14, R20, 0x1f ;  /* 0x00001f140e1e7589 */ /* 0x020e2800000e0000 */
[----:B------:R-:W1:Y:S04]  /*0a60*/  SHFL.IDX PT, R29, R13, R20, 0x1f ;  /* 0x00001f140d1d7589 */ /* 0x000e6800000e0000 */
[----:B------:R2:W3:Y:S01]  /*0a70*/  SHFL.IDX PT, R32, R15, R20, 0x1f ;  /* 0x00001f140f207589 */ /* 0x0004e200000e0000 */
[----:B0-----:R-:W-:Y:S01]  /*0a80*/  FADD R30, R30, -R9 ;  /* 0x800000091e1e7221 */ /* 0x001fe20000000000 */
[----:B-12---:R-:W-:-:S07]  /*0a90*/  FADD R29, R29, -R8 ;  /* 0x800000081d1d7221 */ /* 0x006fce0000000000 */
.L_x_59:
        /* <DEDUP_REMOVED lines=9> */
[----:B------:R-:W-:-:S07]  /*0b30*/  MOV R2, 0xb50 ;  /* 0x00000b5000027802 */ /* 0x000fce0000000f00 */
[----:B------:R-:W-:Y:S05]  /*0b40*/  CALL.REL.NOINC `($__internal_0_$__cuda_sm20_sqrt_rn_f32_slowpath) ;  /* 0x0000001800887944 */ /* 0x000fea0003c00000 */
[----:B------:R-:W-:Y:S05]  /*0b50*/  BRA `(.L_x_19) ;  /* 0x0000000000107947 */ /* 0x000fea0003800000 */
.L_x_18:
[----:B------:R-:W-:Y:S01]  /*0b60*/  FMUL.FTZ R35, R34, R31 ;  /* 0x0000001f22237220 */ /* 0x000fe20000410000 */
[----:B------:R-:W-:-:S03]  /*0b70*/  FMUL.FTZ R4, R31, 0.5 ;  /* 0x3f0000001f047820 */ /* 0x000fc60000410000 */
[----:B------:R-:W-:-:S04]  /*0b80*/  FFMA R2, -R35, R35, R34 ;  /* 0x0000002323027223 */ /* 0x000fc80000000122 */
[----:B------:R-:W-:-:S07]  /*0b90*/  FFMA R35, R2, R4, R35 ;  /* 0x0000000402237223 */ /* 0x000fce0000000023 */
.L_x_19:
[----:B------:R-:W-:Y:S05]  /*0ba0*/  BSYNC.RECONVERGENT B3 ;  /* 0x0000000000037941 */ /* 0x000fea0003800200 */
.L_x_17:
[----:B------:R-:W-:-:S03]  /*0bb0*/  UMOV UR6, 0xffffffff ;  /* 0xffffffff00067882 */ /* 0x000fc60000000000 */
[----:B------:R-:W-:Y:S05]  /*0bc0*/  BRA.DIV UR6, `(.L_x_20) ;  /* 0x0000001206407947 */ /* 0x000fea000b800000 */
[----:B------:R0:W1:Y:S02]  /*0bd0*/  SHFL.IDX PT, R32, R16, R20, 0x1f ;  /* 0x00001f1410207589 */ /* 0x00006400000e0000 */
.L_x_62:
[----:B------:R-:W2:Y:S01]  /*0be0*/  MUFU.RCP R2, R35 ;  /* 0x0000002300027308 */ /* 0x000ea20000001000 */
[----:B-1----:R-:W-:Y:S01]  /*0bf0*/  FMUL R31, R17, R32 ;  /* 0x00000020111f7220 */ /* 0x002fe20000400000 */
        /* <DEDUP_REMOVED lines=9> */
[----:B------:R-:W-:Y:S02]  /*0c90*/  MOV R2, R20 ;  /* 0x0000001400027202 */ /* 0x000fe40000000f00 */
[----:B------:R-:W-:-:S07]  /*0ca0*/  MOV R4, 0xcc0 ;  /* 0x00000cc000047802 */ /* 0x000fce0000000f00 */
[----:B------:R-:W-:Y:S05]  /*0cb0*/  CALL.REL.NOINC `($__internal_1_$__cuda_sm3x_div_rn_noftz_f32_slowpath) ;  /* 0x0000001800887944 */ /* 0x000fea0003c00000 */
.L_x_22:
[----:B------:R-:W-:Y:S05]  /*0cc0*/  BSYNC.RECONVERGENT B3 ;  /* 0x0000000000037941 */ /* 0x000fea0003800200 */
.L_x_21:
        /* <DEDUP_REMOVED lines=11> */
[----:B------:R-:W-:Y:S01]  /*0d80*/  IMAD.MOV.U32 R2, RZ, RZ, R20 ;  /* 0x000000ffff027224 */ /* 0x000fe200078e0014 */
[----:B------:R-:W-:-:S07]  /*0d90*/  MOV R4, 0xdb0 ;  /* 0x00000db000047802 */ /* 0x000fce0000000f00 */
[----:B------:R-:W-:Y:S05]  /*0da0*/  CALL.REL.NOINC `($__internal_1_$__cuda_sm3x_div_rn_noftz_f32_slowpath) ;  /* 0x00000018004c7944 */ /* 0x000fea0003c00000 */
.L_x_24:
[----:B------:R-:W-:Y:S05]  /*0db0*/  BSYNC.RECONVERGENT B3 ;  /* 0x0000000000037941 */ /* 0x000fea0003800200 */
.L_x_23:
[----:B------:R-:W-:Y:S01]  /*0dc0*/  IADD3 R20, PT, PT, R5, -R18, RZ ;  /* 0x8000001205147210 */ /* 0x000fe20007ffe0ff */
[----:B------:R-:W-:Y:S01]  /*0dd0*/  UMOV UR6, 0xffffffff ;  /* 0xffffffff00067882 */ /* 0x000fe20000000000 */
[-C--:B------:R-:W-:Y:S02]  /*0de0*/  FMUL R34, R28, R2.reuse ;  /* 0x000000021c227220 */ /* 0x080fe40000400000 */
[----:B------:R-:W-:Y:S02]  /*0df0*/  SHF.R.U32.HI R4, RZ, 0x1a, R20 ;  /* 0x0000001aff047819 */ /* 0x000fe40000011614 */
[----:B------:R-:W-:Y:S02]  /*0e00*/  FADD R21, -R34, R21 ;  /* 0x0000001522157221 */ /* 0x000fe40000000100 */
[----:B------:R-:W-:Y:S01]  /*0e10*/  LOP3.LUT R31, R4, 0x20, RZ, 0xc0, !PT ;  /* 0x00000020041f7812 */ /* 0x000fe200078ec0ff */
[-C--:B------:R-:W-:Y:S01]  /*0e20*/  FMUL R4, R30, R2.reuse ;  /* 0x000000021e047220 */ /* 0x080fe20000400000 */
[----:B------:R-:W-:-:S02]  /*0e30*/  FMUL R30, R29, R2 ;  /* 0x000000021d1e7220 */ /* 0x000fc40000400000 */
[----:B------:R-:W-:Y:S01]  /*0e40*/  IADD3 R31, PT, PT, R20, R31, RZ ;  /* 0x0000001f141f7210 */ /* 0x000fe20007ffe0ff */
[----:B------:R-:W-:Y:S01]  /*0e50*/  FADD R19, -R4, R19 ;  /* 0x0000001304137221 */ /* 0x000fe20000000100 */
[----:B------:R-:W-:Y:S01]  /*0e60*/  FADD R20, -R30, R27 ;  /* 0x0000001b1e147221 */ /* 0x000fe20000000100 */
[----:B------:R-:W-:Y:S06]  /*0e70*/  BRA.DIV UR6, `(.L_x_25) ;  /* 0x0000000e06bc7947 */ /* 0x000fec000b800000 */
[C---:B------:R-:W-:Y:S01]  /*0e80*/  VIADD R2, R0.reuse, 0x1 ;  /* 0x0000000100027836 */ /* 0x040fe20000000000 */
[----:B------:R-:W-:Y:S01]  /*0e90*/  IADD3 R0, PT, PT, R0, -0x1f, RZ ;  /* 0xffffffe100007810 */ /* 0x000fe20007ffe0ff */
[----:B------:R-:W0:Y:S01]  /*0ea0*/  SHFL.IDX PT, R27, R4, R31, 0x1f ;  /* 0x00001f1f041b7589 */ /* 0x000e2200000e0000 */
[----:B------:R-:W-:Y:S02]  /*0eb0*/  LOP3.LUT R28, RZ, R18, RZ, 0x33, !PT ;  /* 0x00000012ff1c7212 */ /* 0x000fe400078e33ff */
[C---:B------:R-:W-:Y:S01]  /*0ec0*/  ISETP.GE.U32.AND P0, PT, R2.reuse, 0x20, PT ;  /* 0x000000200200780c */ /* 0x040fe20003f06070 */
[----:B------:R-:W1:Y:S04]  /*0ed0*/  SHFL.IDX PT, R29, R34, R31, 0x1f ;  /* 0x00001f1f221d7589 */ /* 0x000e6800000e0000 */
[----:B------:R-:W2:Y:S08]  /*0ee0*/  SHFL.IDX PT, R30, R30, R31, 0x1f ;  /* 0x00001f1f1e1e7589 */ /* 0x000eb000000e0000 */
[----:B------:R-:W-:-:S05]  /*0ef0*/  @!P0 IADD3 R0, PT, PT, R2, RZ, RZ ;  /* 0x000000ff02008210 */ /* 0x000fca0007ffe0ff */
[----:B------:R-:W3:Y:S01]  /*0f00*/  SHFL.IDX PT, R36, R14, R0, 0x1f ;  /* 0x00001f000e247589 */ /* 0x000ee200000e0000 */
[----:B0-----:R-:W-:-:S03]  /*0f10*/  FADD R24, R27, R24 ;  /* 0x000000181b187221 */ /* 0x001fc60000000000 */
[----:B------:R-:W0:Y:S01]  /*0f20*/  SHFL.IDX PT, R35, R13, R0, 0x1f ;  /* 0x00001f000d237589 */ /* 0x000e2200000e0000 */
[----:B-1----:R-:W-:-:S03]  /*0f30*/  FADD R26, R29, R26 ;  /* 0x0000001a1d1a7221 */ /* 0x002fc60000000000 */
[----:B------:R1:W4:Y:S01]  /*0f40*/  SHFL.IDX PT, R32, R15, R0, 0x1f ;  /* 0x00001f000f207589 */ /* 0x00032200000e0000 */
[----:B--2---:R-:W-:Y:S01]  /*0f50*/  FADD R25, R30, R25 ;  /* 0x000000191e197221 */ /* 0x004fe20000000000 */
[----:B---3--:R-:W-:Y:S01]  /*0f60*/  FADD R27, R36, -R9 ;  /* 0x80000009241b7221 */ /* 0x008fe20000000000 */
[----:B01----:R-:W-:-:S07]  /*0f70*/  FADD R29, R35, -R8 ;  /* 0x80000008231d7221 */ /* 0x003fce0000000000 */
.L_x_70:
[----:B------:R-:W-:Y:S01]  /*0f80*/  FMUL R2, R29, R29 ;  /* 0x0000001d1d027220 */ /* 0x000fe20000400000 */
[----:B----4-:R-:W-:Y:S01]  /*0f90*/  FADD R30, R32, -R7 ;  /* 0x80000007201e7221 */ /* 0x010fe20000000000 */
[----:B------:R-:W-:Y:S02]  /*0fa0*/  BSSY.RECONVERGENT B3, `(.L_x_26) ;  /* 0x000000e000037945 */ /* 0x000fe40003800200 */
[----:B------:R-:W-:-:S04]  /*0fb0*/  FFMA R31, R27, R27, R2 ;  /* 0x0000001b1b1f7223 */ /* 0x000fc80000000002 */
[----:B------:R-:W-:-:S04]  /*0fc0*/  FFMA R34, R30, R30, R31 ;  /* 0x0000001e1e227223 */ /* 0x000fc8000000001f */
[----:B------:R-:W-:Y:S01]  /*0fd0*/  VIADD R2, R34, 0xf3000000 ;  /* 0xf300000022027836 */ /* 0x000fe20000000000 */
[----:B------:R0:W1:Y:S04]  /*0fe0*/  MUFU.RSQ R31, R34 ;  /* 0x00000022001f7308 */ /* 0x0000680000001400 */
[----:B------:R-:W-:-:S13]  /*0ff0*/  ISETP.GT.U32.AND P0, PT, R2, 0x727fffff, PT ;  /* 0x727fffff0200780c */ /* 0x000fda0003f04070 */
[----:B01----:R-:W-:Y:S05]  /*1000*/  @!P0 BRA `(.L_x_27) ;  /* 0x00000000000c8947 */ /* 0x003fea0003800000 */
[----:B------:R-:W-:-:S07]  /*1010*/  MOV R2, 0x1030 ;  /* 0x0000103000027802 */ /* 0x000fce0000000f00 */
[----:B------:R-:W-:Y:S05]  /*1020*/  CALL.REL.NOINC `($__internal_0_$__cuda_sm20_sqrt_rn_f32_slowpath) ;  /* 0x0000001400507944 */ /* 0x000fea0003c00000 */
[----:B------:R-:W-:Y:S05]  /*1030*/  BRA `(.L_x_28) ;  /* 0x0000000000107947 */ /* 0x000fea0003800000 */
.L_x_27:
[----:B------:R-:W-:Y:S01]  /*1040*/  FMUL.FTZ R35, R34, R31 ;  /* 0x0000001f22237220 */ /* 0x000fe20000410000 */
[----:B------:R-:W-:-:S03]  /*1050*/  FMUL.FTZ R4, R31, 0.5 ;  /* 0x3f0000001f047820 */ /* 0x000fc60000410000 */
[----:B------:R-:W-:-:S04]  /*1060*/  FFMA R2, -R35, R35, R34 ;  /* 0x0000002323027223 */ /* 0x000fc80000000122 */
[----:B------:R-:W-:-:S07]  /*1070*/  FFMA R35, R2, R4, R35 ;  /* 0x0000000402237223 */ /* 0x000fce0000000023 */
.L_x_28:
[----:B------:R-:W-:Y:S05]  /*1080*/  BSYNC.RECONVERGENT B3 ;  /* 0x0000000000037941 */ /* 0x000fea0003800200 */
.L_x_26:
[----:B------:R-:W-:-:S03]  /*1090*/  UMOV UR6, 0xffffffff ;  /* 0xffffffff00067882 */ /* 0x000fc60000000000 */
[----:B------:R-:W-:Y:S05]  /*10a0*/  BRA.DIV UR6, `(.L_x_29) ;  /* 0x0000000e06e87947 */ /* 0x000fea000b800000 */
[----:B------:R0:W1:Y:S02]  /*10b0*/  SHFL.IDX PT, R32, R16, R0, 0x1f ;  /* 0x00001f0010207589 */ /* 0x00006400000e0000 */
.L_x_73:
        /* <DEDUP_REMOVED lines=14> */
.L_x_31:
[----:B------:R-:W-:Y:S05]  /*11a0*/  BSYNC.RECONVERGENT B3 ;  /* 0x0000000000037941 */ /* 0x000fea0003800200 */
.L_x_30:
        /* <DEDUP_REMOVED lines=14> */
.L_x_33:
[----:B------:R-:W-:Y:S05]  /*1290*/  BSYNC.RECONVERGENT B3 ;  /* 0x0000000000037941 */ /* 0x000fea0003800200 */
.L_x_32:
[----:B------:R-:W-:Y:S01]  /*12a0*/  IMAD.IADD R28, R5, 0x1, R28 ;  /* 0x00000001051c7824 */ /* 0x000fe200078e021c */
[----:B------:R-:W-:Y:S01]  /*12b0*/  UMOV UR6, 0xffffffff ;  /* 0xffffffff00067882 */ /* 0x000fe20000000000 */
[-C--:B------:R-:W-:Y:S01]  /*12c0*/  FMUL R4, R27, R2.reuse ;  /* 0x000000021b047220 */ /* 0x080fe20000400000 */
[-C--:B------:R-:W-:Y:S01]  /*12d0*/  FMUL R29, R29, R2.reuse ;  /* 0x000000021d1d7220 */ /* 0x080fe20000400000 */
[----:B------:R-:W-:Y:S01]  /*12e0*/  FMUL R30, R30, R2 ;  /* 0x000000021e1e7220 */ /* 0x000fe20000400000 */
[----:B------:R-:W-:Y:S01]  /*12f0*/  SHF.R.U32.HI R0, RZ, 0x1a, R28 ;  /* 0x0000001aff007819 */ /* 0x000fe2000001161c */
[----:B------:R-:W-:Y:S01]  /*1300*/  FADD R19, R19, -R4 ;  /* 0x8000000413137221 */ /* 0x000fe20000000000 */
[----:B------:R-:W-:Y:S01]  /*1310*/  FADD R27, R20, -R29 ;  /* 0x8000001d141b7221 */ /* 0x000fe20000000000 */
[----:B------:R-:W-:Y:S01]  /*1320*/  FADD R21, R21, -R30 ;  /* 0x8000001e15157221 */ /* 0x000fe20000000000 */
[----:B------:R-:W-:-:S04]  /*1330*/  LOP3.LUT R31, R0, 0x20, RZ, 0xc0, !PT ;  /* 0x00000020001f7812 */ /* 0x000fc800078ec0ff */
[----:B------:R-:W-:Y:S01]  /*1340*/  IADD3 R31, PT, PT, R28, R31, RZ ;  /* 0x0000001f1c1f7210 */ /* 0x000fe20007ffe0ff */
[----:B------:R-:W-:Y:S06]  /*1350*/  BRA.DIV UR6, `(.L_x_34) ;  /* 0x0000000e06647947 */ /* 0x000fec000b800000 */
[----:B------:R-:W0:Y:S04]  /*1360*/  SHFL.IDX PT, R35, R4, R31, 0x1f ;  /* 0x00001f1f04237589 */ /* 0x000e2800000e0000 */
[----:B------:R-:W1:Y:S04]  /*1370*/  SHFL.IDX PT, R0, R29, R31, 0x1f ;  /* 0x00001f1f1d007589 */ /* 0x000e6800000e0000 */
[----:B------:R2:W3:Y:S01]  /*1380*/  SHFL.IDX PT, R32, R30, R31, 0x1f ;  /* 0x00001f1f1e207589 */ /* 0x0004e200000e0000 */
[----:B0-----:R-:W-:Y:S01]  /*1390*/  FADD R24, R24, R35 ;  /* 0x0000002318187221 */ /* 0x001fe20000000000 */
[----:B-12---:R-:W-:-:S07]  /*13a0*/  FADD R25, R25, R0 ;  /* 0x0000000019197221 */ /* 0x006fce0000000000 */
.L_x_78:
[----:B------:R-:W-:Y:S01]  /*13b0*/  IADD3 R18, PT, PT, R18, 0x2, RZ ;  /* 0x0000000212127810 */ /* 0x000fe20007ffe0ff */
[----:B---3--:R-:W-:-:S03]  /*13c0*/  FADD R26, R26, R32 ;  /* 0x000000201a1a7221 */ /* 0x008fc60000000000 */
[----:B------:R-:W-:-:S13]  /*13d0*/  ISETP.NE.AND P0, PT, R18, 0x20, PT ;  /* 0x000000201200780c */ /* 0x000fda0003f05270 */
[----:B------:R-:W-:Y:S05]  /*13e0*/  @P0 BRA `(.L_x_35) ;  /* 0xfffffff400800947 */ /* 0x000fea000383ffff */
[----:B------:R-:W-:Y:S05]  /*13f0*/  BSYNC B2 ;  /* 0x0000000000027941 */ /* 0x000fea0003800000 */
.L_x_15:
[----:B------:R-:W0:Y:S01]  /*1400*/  LDC.64 R30, c[0x3][0x30] ;  /* 0x00c00c00ff1e7b82 */ /* 0x000e220000000a00 */
[----:B------:R-:W-:-:S07]  /*1410*/  IMAD R17, R6, 0x20, R5 ;  /* 0x0000002006117824 */ /* 0x000fce00078e0205 */
[----:B------:R-:W1:Y:S08]  /*1420*/  LDC.64 R14, c[0x3][0x40] ;  /* 0x00c01000ff0e7b82 */ /* 0x000e700000000a00 */
[----:B------:R-:W2:Y:S01]  /*1430*/  LDC.64 R28, c[0x3][0x38] ;  /* 0x00c00e00ff1c7b82 */ /* 0x000ea20000000a00 */
[----:B------:R-:W-:Y:S01]  /*1440*/  ISETP.NE.AND P0, PT, R6, R11, PT ;  /* 0x0000000b0600720c */ /* 0x000fe20003f05270 */
[----:B0-----:R-:W-:-:S04]  /*1450*/  IMAD.WIDE.U32 R34, R17, 0x4, R30 ;  /* 0x0000000411227825 */ /* 0x001fc800078e001e */
[C---:B------:R-:W-:Y:S01]  /*1460*/  IMAD.WIDE.U32 R30, R12.reuse, 0x4, R30 ;  /* 0x000000040c1e7825 */ /* 0x040fe200078e001e */
[----:B------:R0:W-:Y:S03]  /*1470*/  REDG.E.ADD.F32.FTZ.RN.STRONG.GPU desc[UR4][R34.64], R19 ;  /* 0x00000013220079a6 */ /* 0x0001e6000c12f304 */
[----:B-1----:R-:W-:Y:S01]  /*1480*/  IMAD.WIDE.U32 R16, R17, 0x4, R14 ;  /* 0x0000000411107825 */ /* 0x002fe200078e000e */
[----:B------:R0:W-:Y:S04]  /*1490*/  REDG.E.ADD.F32.FTZ.RN.STRONG.GPU desc[UR4][R22.64], R27 ;  /* 0x0000001b160079a6 */ /* 0x0001e8000c12f304 */
[----:B------:R0:W-:Y:S01]  /*14a0*/  REDG.E.ADD.F32.FTZ.RN.STRONG.GPU desc[UR4][R16.64], R21 ;  /* 0x00000015100079a6 */ /* 0x0001e2000c12f304 */
[----:B--2---:R-:W-:-:S03]  /*14b0*/  IMAD.WIDE.U32 R28, R12, 0x4, R28 ;  /* 0x000000040c1c7825 */ /* 0x004fc600078e001c */
[----:B------:R0:W-:Y:S01]  /*14c0*/  REDG.E.ADD.F32.FTZ.RN.STRONG.GPU desc[UR4][R30.64], R24 ;  /* 0x000000181e0079a6 */ /* 0x0001e2000c12f304 */
[----:B------:R-:W-:-:S03]  /*14d0*/  IMAD.WIDE.U32 R12, R12, 0x4, R14 ;  /* 0x000000040c0c7825 */ /* 0x000fc600078e000e */
[----:B------:R0:W-:Y:S01]  /*14e0*/  REDG.E.ADD.F32.FTZ.RN.STRONG.GPU desc[UR4][R28.64], R25 ;  /* 0x000000191c0079a6 */ /* 0x0001e2000c12f304 */
[----:B------:R-:W-:-:S03]  /*14f0*/  IADD3 R11, PT, PT, R11, 0x1, RZ ;  /* 0x000000010b0b7810 */ /* 0x000fc60007ffe0ff */
[----:B------:R0:W-:Y:S01]  /*1500*/  REDG.E.ADD.F32.FTZ.RN.STRONG.GPU desc[UR4][R12.64], R26 ;  /* 0x0000001a0c0079a6 */ /* 0x0001e2000c12f304 */
[----:B------:R-:W-:Y:S05]  /*1510*/  @P0 BRA `(.L_x_36) ;  /* 0xffffffec006c0947 */ /* 0x000fea000383ffff */
[----:B------:R-:W-:Y:S05]  /*1520*/  BSYNC B0 ;  /* 0x0000000000007941 */ /* 0x000fea0003800000 */
.L_x_2:
[----:B------:R-:W-:Y:S01]  /*1530*/  ISETP.NE.AND P0, PT, R5, RZ, PT ;  /* 0x000000ff0500720c */ /* 0x000fe20003f05270 */
[----:B------:R-:W-:-:S12]  /*1540*/  BSSY.RECONVERGENT B0, `(.L_x_37) ;  /* 0x000000f000007945 */ /* 0x000fd80003800200 */
[----:B------:R-:W-:Y:S05]  /*1550*/  @P0 BRA `(.L_x_38) ;  /* 0x0000000000340947 */ /* 0x000fea0003800000 */
[----:B------:R-:W1:Y:S01]  /*1560*/  S2R R7, SR_LANEID ;  /* 0x0000000000077919 */ /* 0x000e620000000000 */
[----:B------:R-:W-:Y:S01]  /*1570*/  VOTEU.ANY UR6, UPT, PT ;  /* 0x0000000000067886 */ /* 0x000fe200038e0100 */
[----:B------:R-:W2:Y:S01]  /*1580*/  LDC.64 R8, c[0x3][0x10] ;  /* 0x00c00400ff087b82 */ /* 0x000ea20000000a00 */
[----:B------:R-:W1:Y:S01]  /*1590*/  FLO.U32 R0, UR6 ;  /* 0x0000000600007d00 */ /* 0x000e6200080e0000 */
[----:B------:R-:W-:-:S06]  /*15a0*/  UPOPC UR7, UR6 ;  /* 0x00000006000772bf */ /* 0x000fcc0008000000 */
[----:B------:R-:W-:Y:S02]  /*15b0*/  IADD3 R11, PT, PT, RZ, -UR7, RZ ;  /* 0x80000007ff0b7c10 */ /* 0x000fe4000fffe0ff */
[----:B-1----:R-:W-:-:S13]  /*15c0*/  ISETP.EQ.U32.AND P0, PT, R0, R7, PT ;  /* 0x000000070000720c */ /* 0x002fda0003f02070 */
[----:B--2---:R-:W2:Y:S01]  /*15d0*/  @P0 ATOMG.E.ADD.STRONG.GPU PT, R9, desc[UR4][R8.64], R11 ;  /* 0x8000000b080909a8 */ /* 0x004ea200081ef104 */
[----:B------:R-:W1:Y:S02]  /*15e0*/  S2R R2, SR_LTMASK ;  /* 0x0000000000027919 */ /* 0x000e640000003900 */
[----:B-1----:R-:W-:-:S04]  /*15f0*/  LOP3.LUT R2, R2, UR6, RZ, 0xc0, !PT ;  /* 0x0000000602027c12 */ /* 0x002fc8000f8ec0ff */
[----:B------:R-:W1:Y:S01]  /*1600*/  POPC R7, R2 ;  /* 0x0000000200077309 */ /* 0x000e620000000000 */
[----:B--2---:R-:W1:Y:S02]  /*1610*/  SHFL.IDX PT, R0, R9, R0, 0x1f ;  /* 0x00001f0009007589 */ /* 0x004e6400000e0000 */
[----:B-1----:R-:W-:-:S07]  /*1620*/  IMAD.IADD R6, R0, 0x1, -R7 ;  /* 0x0000000100067824 */ /* 0x002fce00078e0a07 */
.L_x_38:
[----:B------:R-:W-:Y:S05]  /*1630*/  BSYNC.RECONVERGENT B0 ;  /* 0x0000000000007941 */ /* 0x000fea0003800200 */
.L_x_37:
[----:B------:R-:W-:-:S03]  /*1640*/  UMOV UR6, 0xffffffff ;  /* 0xffffffff00067882 */ /* 0x000fc60000000000 */
[----:B------:R-:W-:Y:S05]  /*1650*/  BRA.DIV UR6, `(.L_x_39) ;  /* 0x0000000a06fc7947 */ /* 0x000fea000b800000 */
[----:B------:R-:W1:Y:S02]  /*1660*/  SHFL.IDX PT, R6, R6, RZ, 0x1f ;  /* 0x00001fff06067589 */ /* 0x000e6400000e0000 */
.L_x_81:
[----:B-1----:R-:W-:-:S13]  /*1670*/  ISETP.GT.AND P0, PT, R6, -0x1, PT ;  /* 0xffffffff0600780c */ /* 0x002fda0003f04270 */
[----:B------:R-:W-:Y:S05]  /*1680*/  @P0 BRA `(.L_x_40) ;  /* 0xffffffe800ac0947 */ /* 0x000fea000383ffff */
.L_x_1:
[----:B------:R-:W-:Y:S05]  /*1690*/  BSYNC B1 ;  /* 0x0000000000017941 */ /* 0x000fea0003800000 */
.L_x_0:
[----:B------:R-:W-:-:S03]  /*16a0*/  UMOV UR6, 0xffffffff ;  /* 0xffffffff00067882 */ /* 0x000fc60000000000 */
[----:B------:R-:W-:Y:S05]  /*16b0*/  BRA.DIV UR6, `(.L_x_41) ;  /* 0x0000000e06107947 */ /* 0x000fea000b800000 */
[----:B------:R-:W1:Y:S02]  /*16c0*/  SHFL.DOWN PT, R0, R33, 0x10, 0x1f ;  /* 0x0a001f0021007f89 */ /* 0x000e6400000e0000 */
[----:B-1----:R-:W-:-:S05]  /*16d0*/  FADD R0, R0, R33 ;  /* 0x0000002100007221 */ /* 0x002fca0000000000 */
[----:B------:R-:W1:Y:S02]  /*16e0*/  SHFL.DOWN PT, R3, R0, 0x8, 0x1f ;  /* 0x09001f0000037f89 */ /* 0x000e6400000e0000 */
[----:B-1----:R-:W-:-:S05]  /*16f0*/  FADD R3, R0, R3 ;  /* 0x0000000300037221 */ /* 0x002fca0000000000 */
[----:B------:R-:W1:Y:S02]  /*1700*/  SHFL.DOWN PT, R2, R3, 0x4, 0x1f ;  /* 0x08801f0003027f89 */ /* 0x000e6400000e0000 */
[----:B-1----:R-:W-:-:S05]  /*1710*/  FADD R2, R3, R2 ;  /* 0x0000000203027221 */ /* 0x002fca0000000000 */
[----:B------:R-:W1:Y:S02]  /*1720*/  SHFL.DOWN PT, R7, R2, 0x2, 0x1f ;  /* 0x08401f0002077f89 */ /* 0x000e6400000e0000 */
[----:B-1----:R-:W-:-:S05]  /*1730*/  FADD R7, R2, R7 ;  /* 0x0000000702077221 */ /* 0x002fca0000000000 */
[----:B------:R1:W2:Y:S02]  /*1740*/  SHFL.DOWN PT, R4, R7, 0x1, 0x1f ;  /* 0x08201f0007047f89 */ /* 0x0002a400000e0000 */
.L_x_88:
[----:B------:R-:W-:-:S13]  /*1750*/  ISETP.NE.AND P0, PT, R5, RZ, PT ;  /* 0x000000ff0500720c */ /* 0x000fda0003f05270 */
[----:B------:R-:W-:Y:S05]  /*1760*/  @P0 EXIT ;  /* 0x000000000000094d */ /* 0x000fea0003800000 */
[----:B------:R-:W3:Y:S01]  /*1770*/  LDC.64 R2, c[0x3][0x50] ;  /* 0x00c01400ff027b82 */ /* 0x000ee20000000a00 */
[----:B-12---:R-:W-:-:S05]  /*1780*/  FADD R7, R7, R4 ;  /* 0x0000000407077221 */ /* 0x006fca0000000000 */
[----:B---3--:R-:W-:Y:S01]  /*1790*/  REDG.E.ADD.F32.FTZ.RN.STRONG.GPU desc[UR4][R2.64], R7 ;  /* 0x00000007020079a6 */ /* 0x008fe2000c12f304 */
[----:B------:R-:W-:Y:S05]  /*17a0*/  EXIT ;  /* 0x000000000000794d */ /* 0x000fea0003800000 */
.L_x_5:
[----:B------:R-:W-:Y:S01]  /*17b0*/  BSSY B3, `(.L_x_42) ;  /* 0x0000008000037945 */ /* 0x000fe20003800000 */
[----:B-----5:R-:W-:Y:S01]  /*17c0*/  MOV R4, R14 ;  /* 0x0000000e00047202 */ /* 0x020fe20000000f00 */
[----:B------:R-:W-:Y:S01]  /*17d0*/  IMAD.MOV.U32 R2, RZ, RZ, 0x1f ;  /* 0x0000001fff027424 */ /* 0x000fe200078e00ff */
[----:B------:R-:W-:Y:S02]  /*17e0*/  MOV R31, R0 ;  /* 0x00000000001f7202 */ /* 0x000fe40000000f00 */
[----:B------:R-:W-:-:S07]  /*17f0*/  MOV R37, 0xffffffff ;  /* 0xffffffff00257802 */ /* 0x000fce0000000f00 */
[----:B------:R-:W-:Y:S05]  /*1800*/  WARPSYNC.COLLECTIVE R37, `(.L_x_43) ;  /* 0x0000000025087348 */ /* 0x000fea0003c00000 */
[----:B------:R0:W1:Y:S02]  /*1810*/  SHFL.IDX P0, R32, R4, R31, R2 ;  /* 0x0000001f04207389 */ /* 0x0000640000000002 */
[----:B01----:R-:W-:Y:S05]  /*1820*/  ENDCOLLECTIVE ;  /* 0x000000000000791b */ /* 0x003fea0003800000 */
.L_x_43:
[----:B------:R-:W-:Y:S05]  /*1830*/  BSYNC B3 ;  /* 0x0000000000037941 */ /* 0x000fea0003800000 */
.L_x_42:
[----:B------:R-:W-:Y:S02]  /*1840*/  HFMA2 R2, -RZ, RZ, 0, 1.847743988037109375e-06 ;  /* 0x0000001fff027431 */ /* 0x000fe400000001ff */
[----:B------:R-:W-:Y:S01]  /*1850*/  IMAD.MOV.U32 R4, RZ, RZ, R13 ;  /* 0x000000ffff047224 */ /* 0x000fe200078e000d */
[----:B------:R-:W-:Y:S01]  /*1860*/  MOV R31, R0 ;  /* 0x00000000001f7202 */ /* 0x000fe20000000f00 */
[----:B------:R-:W-:Y:S01]  /*1870*/  IMAD.MOV.U32 R37, RZ, RZ, -0x1 ;  /* 0xffffffffff257424 */ /* 0x000fe200078e00ff */
[----:B------:R-:W-:-:S07]  /*1880*/  MOV R18, R32 ;  /* 0x0000002000127202 */ /* 0x000fce0000000f00 */
[----:B------:R-:W-:Y:S05]  /*1890*/  WARPSYNC.COLLECTIVE R37, `(.L_x_44) ;  /* 0x0000000025087348 */ /* 0x000fea0003c00000 */
[----:B------:R0:W1:Y:S02]  /*18a0*/  SHFL.IDX P0, R32, R4, R31, R2 ;  /* 0x0000001f04207389 */ /* 0x0000640000000002 */
[----:B01----:R-:W-:Y:S05]  /*18b0*/  ENDCOLLECTIVE ;  /* 0x000000000000791b */ /* 0x003fea0003800000 */
.L_x_44:
[----:B------:R-:W-:Y:S01]  /*18c0*/  FADD R21, R18, -R9 ;  /* 0x8000000912157221 */ /* 0x000fe20000000000 */
[----:B------:R-:W-:Y:S02]  /*18d0*/  MOV R4, R15 ;  /* 0x0000000f00047202 */ /* 0x000fe40000000f00 */
[----:B------:R-:W-:-:S07]  /*18e0*/  MOV R19, R32 ;  /* 0x0000002000137202 */ /* 0x000fce0000000f00 */
[----:B------:R-:W-:Y:S05]  /*18f0*/  WARPSYNC.COLLECTIVE R37, `(.L_x_45) ;  /* 0x0000000025087348 */ /* 0x000fea0003c00000 */
[----:B------:R0:W1:Y:S02]  /*1900*/  SHFL.IDX P0, R32, R4, R31, R2 ;  /* 0x0000001f04207389 */ /* 0x0000640000000002 */
[----:B01----:R-:W-:Y:S05]  /*1910*/  ENDCOLLECTIVE ;  /* 0x000000000000791b */ /* 0x003fea0003800000 */
.L_x_45:
[----:B------:R-:W-:Y:S01]  /*1920*/  FADD R20, R19, -R8 ;  /* 0x8000000813147221 */ /* 0x000fe20000000000 */
[----:B------:R-:W-:Y:S06]  /*1930*/  BRA `(.L_x_46) ;  /* 0xffffffec000c7947 */ /* 0x000fec000383ffff */
.L_x_9:
[----:B------:R-:W-:Y:S01]  /*1940*/  HFMA2 R2, -RZ, RZ, 0, 1.847743988037109375e-06 ;  /* 0x0000001fff027431 */ /* 0x000fe200000001ff */
[----:B------:R-:W-:Y:S01]  /*1950*/  BSSY B3, `(.L_x_47) ;  /* 0x0000007000037945 */ /* 0x000fe20003800000 */
[----:B------:R-:W-:Y:S01]  /*1960*/  IMAD.MOV.U32 R4, RZ, RZ, R16 ;  /* 0x000000ffff047224 */ /* 0x000fe200078e0010 */
[----:B------:R-:W-:Y:S01]  /*1970*/  MOV R31, R0 ;  /* 0x00000000001f7202 */ /* 0x000fe20000000f00 */
[----:B------:R-:W-:-:S07]  /*1980*/  IMAD.MOV.U32 R37, RZ, RZ, -0x1 ;  /* 0xffffffffff257424 */ /* 0x000fce00078e00ff */
[----:B------:R-:W-:Y:S05]  /*1990*/  WARPSYNC.COLLECTIVE R37, `(.L_x_48) ;  /* 0x0000000025087348 */ /* 0x000fea0003c00000 */
[----:B------:R0:W1:Y:S02]  /*19a0*/  SHFL.IDX P0, R32, R4, R31, R2 ;  /* 0x0000001f04207389 */ /* 0x0000640000000002 */
[----:B01----:R-:W-:Y:S05]  /*19b0*/  ENDCOLLECTIVE ;  /* 0x000000000000791b */ /* 0x003fea0003800000 */
.L_x_48:
[----:B------:R-:W-:Y:S05]  /*19c0*/  BSYNC B3 ;  /* 0x0000000000037941 */ /* 0x000fea0003800000 */
.L_x_47:
[----:B------:R-:W-:Y:S05]  /*19d0*/  BRA `(.L_x_49) ;  /* 0xffffffec003c7947 */ /* 0x000fea000383ffff */
.L_x_14:
[----:B------:R-:W-:Y:S01]  /*19e0*/  BSSY B3, `(.L_x_50) ;  /* 0x0000006000037945 */ /* 0x000fe20003800000 */
[----:B------:R-:W-:Y:S02]  /*19f0*/  MOV R2, 0x1f ;  /* 0x0000001f00027802 */ /* 0x000fe40000000f00 */
[----:B------:R-:W-:-:S07]  /*1a00*/  MOV R37, 0xffffffff ;  /* 0xffffffff00257802 */ /* 0x000fce0000000f00 */
[----:B------:R-:W-:Y:S05]  /*1a10*/  WARPSYNC.COLLECTIVE R37, `(.L_x_51) ;  /* 0x0000000025087348 */ /* 0x000fea0003c00000 */
[----:B------:R0:W1:Y:S02]  /*1a20*/  SHFL.IDX P0, R32, R4, R31, R2 ;  /* 0x0000001f04207389 */ /* 0x0000640000000002 */
[----:B01----:R-:W-:Y:S05]  /*1a30*/  ENDCOLLECTIVE ;  /* 0x000000000000791b */ /* 0x003fea0003800000 */
.L_x_51:
[----:B------:R-:W-:Y:S05]  /*1a40*/  BSYNC B3 ;  /* 0x0000000000037941 */ /* 0x000fea0003800000 */
.L_x_50:
[----:B------:R-:W-:Y:S01]  /*1a50*/  HFMA2 R2, -RZ, RZ, 0, 1.847743988037109375e-06 ;  /* 0x0000001fff027431 */ /* 0x000fe200000001ff */
[----:B------:R-:W-:Y:S01]  /*1a60*/  MOV R4, R20 ;  /* 0x0000001400047202 */ /* 0x000fe20000000f00 */
[----:B------:R-:W-:Y:S02]  /*1a70*/  IMAD.MOV.U32 R37, RZ, RZ, -0x1 ;  /* 0xffffffffff257424 */ /* 0x000fe400078e00ff */
[----:B------:R-:W-:-:S07]  /*1a80*/  IMAD.MOV.U32 R18, RZ, RZ, R32 ;  /* 0x000000ffff127224 */ /* 0x000fce00078e0020 */
[----:B------:R-:W-:Y:S05]  /*1a90*/  WARPSYNC.COLLECTIVE R37, `(.L_x_52) ;  /* 0x0000000025087348 */ /* 0x000fea0003c00000 */
[----:B------:R0:W1:Y:S02]  /*1aa0*/  SHFL.IDX P0, R32, R4, R31, R2 ;  /* 0x0000001f04207389 */ /* 0x0000640000000002 */
[----:B01----:R-:W-:Y:S05]  /*1ab0*/  ENDCOLLECTIVE ;  /* 0x000000000000791b */ /* 0x003fea0003800000 */
.L_x_52:
[----:B------:R-:W-:Y:S01]  /*1ac0*/  FADD R24, RZ, R18 ;  /* 0x00000012ff187221 */ /* 0x000fe20000000000 */
[----:B------:R-:W-:Y:S02]  /*1ad0*/  MOV R4, R0 ;  /* 0x0000000000047202 */ /* 0x000fe40000000f00 */
[----:B------:R-:W-:-:S07]  /*1ae0*/  MOV R20, R32 ;  /* 0x0000002000147202 */ /* 0x000fce0000000f00 */
[----:B------:R-:W-:Y:S05]  /*1af0*/  WARPSYNC.COLLECTIVE R37, `(.L_x_53) ;  /* 0x0000000025087348 */ /* 0x000fea0003c00000 */
[----:B------:R0:W1:Y:S02]  /*1b00*/  SHFL.IDX P0, R32, R4, R31, R2 ;  /* 0x0000001f04207389 */ /* 0x0000640000000002 */
[----:B01----:R-:W-:Y:S05]  /*1b10*/  ENDCOLLECTIVE ;  /* 0x000000000000791b */ /* 0x003fea0003800000 */
.L_x_53:
[----:B------:R-:W-:Y:S01]  /*1b20*/  FADD R25, RZ, R20 ;  /* 0x00000014ff197221 */ /* 0x000fe20000000000 */
[----:B------:R-:W-:Y:S06]  /*1b30*/  BRA `(.L_x_54) ;  /* 0xffffffec009c7947 */ /* 0x000fec000383ffff */
.L_x_16:
[----:B------:R-:W-:Y:S01]  /*1b40*/  HFMA2 R2, -RZ, RZ, 0, 1.847743988037109375e-06 ;  /* 0x0000001fff027431 */ /* 0x000fe200000001ff */
[----:B------:R-:W-:Y:S01]  /*1b50*/  BSSY B3, `(.L_x_55) ;  /* 0x0000007000037945 */ /* 0x000fe20003800000 */
[----:B-----5:R-:W-:Y:S01]  /*1b60*/  IMAD.MOV.U32 R4, RZ, RZ, R14 ;  /* 0x000000ffff047224 */ /* 0x020fe200078e000e */
[----:B------:R-:W-:Y:S01]  /*1b70*/  MOV R31, R20 ;  /* 0x00000014001f7202 */ /* 0x000fe20000000f00 */
[----:B------:R-:W-:-:S07]  /*1b80*/  IMAD.MOV.U32 R37, RZ, RZ, -0x1 ;  /* 0xffffffffff257424 */ /* 0x000fce00078e00ff */
[----:B------:R-:W-:Y:S05]  /*1b90*/  WARPSYNC.COLLECTIVE R37, `(.L_x_56) ;  /* 0x0000000025087348 */ /* 0x000fea0003c00000 */
[----:B------:R0:W1:Y:S02]  /*1ba0*/  SHFL.IDX P0, R32, R4, R31, R2 ;  /* 0x0000001f04207389 */ /* 0x0000640000000002 */
[----:B01----:R-:W-:Y:S05]  /*1bb0*/  ENDCOLLECTIVE ;  /* 0x000000000000791b */ /* 0x003fea0003800000 */
.L_x_56:
[----:B------:R-:W-:Y:S05]  /*1bc0*/  BSYNC B3 ;  /* 0x0000000000037941 */ /* 0x000fea0003800000 */
.L_x_55:
[----:B------:R-:W-:Y:S01]  /*1bd0*/  HFMA2 R2, -RZ, RZ, 0, 1.847743988037109375e-06 ;  /* 0x0000001fff027431 */ /* 0x000fe200000001ff */
[----:B------:R-:W-:Y:S01]  /*1be0*/  MOV R4, R13 ;  /* 0x0000000d00047202 */ /* 0x000fe20000000f00 */
[----:B------:R-:W-:Y:S01]  /*1bf0*/  IMAD.MOV.U32 R31, RZ, RZ, R20 ;  /* 0x000000ffff1f7224 */ /* 0x000fe200078e0014 */
[----:B------:R-:W-:Y:S02]  /*1c00*/  MOV R37, 0xffffffff ;  /* 0xffffffff00257802 */ /* 0x000fe40000000f00 */
[----:B------:R-:W-:-:S07]  /*1c10*/  MOV R30, R32 ;  /* 0x00000020001e7202 */ /* 0x000fce0000000f00 */
[----:B------:R-:W-:Y:S05]  /*1c20*/  WARPSYNC.COLLECTIVE R37, `(.L_x_57) ;  /* 0x0000000025087348 */ /* 0x000fea0003c00000 */
[----:B------:R0:W1:Y:S02]  /*1c30*/  SHFL.IDX P0, R32, R4, R31, R2 ;  /* 0x0000001f04207389 */ /* 0x0000640000000002 */
[----:B01----:R-:W-:Y:S05]  /*1c40*/  ENDCOLLECTIVE ;  /* 0x000000000000791b */ /* 0x003fea0003800000 */
.L_x_57:
[----:B------:R-:W-:Y:S01]  /*1c50*/  FADD R30, R30, -R9 ;  /* 0x800000091e1e7221 */ /* 0x000fe20000000000 */
[----:B------:R-:W-:Y:S01]  /*1c60*/  MOV R4, R15 ;  /* 0x0000000f00047202 */ /* 0x000fe20000000f00 */
[----:B------:R-:W-:-:S07]  /*1c70*/  IMAD.MOV.U32 R29, RZ, RZ, R32 ;  /* 0x000000ffff1d7224 */ /* 0x000fce00078e0020 */
[----:B------:R-:W-:Y:S05]  /*1c80*/  WARPSYNC.COLLECTIVE R37, `(.L_x_58) ;  /* 0x0000000025087348 */ /* 0x000fea0003c00000 */
[----:B------:R0:W1:Y:S02]  /*1c90*/  SHFL.IDX P0, R32, R4, R31, R2 ;  /* 0x0000001f04207389 */ /* 0x0000640000000002 */
[----:B01----:R-:W-:Y:S05]  /*1ca0*/  ENDCOLLECTIVE ;  /* 0x000000000000791b */ /* 0x003fea0003800000 */
.L_x_58:
[----:B------:R-:W-:Y:S01]  /*1cb0*/  FADD R29, R29, -R8 ;  /* 0x800000081d1d7221 */ /* 0x000fe20000000000 */
[----:B------:R-:W-:Y:S06]  /*1cc0*/  BRA `(.L_x_59) ;  /* 0xffffffec00747947 */ /* 0x000fec000383ffff */
.L_x_20:
[----:B------:R-:W-:Y:S01]  /*1cd0*/  HFMA2 R2, -RZ, RZ, 0, 1.847743988037109375e-06 ;  /* 0x0000001fff027431 */ /* 0x000fe200000001ff */
[----:B------:R-:W-:Y:S01]  /*1ce0*/  BSSY B3, `(.L_x_60) ;  /* 0x0000007000037945 */ /* 0x000fe20003800000 */
[----:B------:R-:W-:Y:S01]  /*1cf0*/  MOV R4, R16 ;  /* 0x0000001000047202 */ /* 0x000fe20000000f00 */
[----:B------:R-:W-:Y:S01]  /*1d00*/  IMAD.MOV.U32 R31, RZ, RZ, R20 ;  /* 0x000000ffff1f7224 */ /* 0x000fe200078e0014 */
[----:B------:R-:W-:-:S07]  /*1d10*/  MOV R37, 0xffffffff ;  /* 0xffffffff00257802 */ /* 0x000fce0000000f00 */
[----:B------:R-:W-:Y:S05]  /*1d20*/  WARPSYNC.COLLECTIVE R37, `(.L_x_61) ;  /* 0x0000000025087348 */ /* 0x000fea0003c00000 */
[----:B------:R0:W1:Y:S02]  /*1d30*/  SHFL.IDX P0, R32, R4, R31, R2 ;  /* 0x0000001f04207389 */ /* 0x0000640000000002 */
[----:B01----:R-:W-:Y:S05]  /*1d40*/  ENDCOLLECTIVE ;  /* 0x000000000000791b */ /* 0x003fea0003800000 */
.L_x_61:
[----:B------:R-:W-:Y:S05]  /*1d50*/  BSYNC B3 ;  /* 0x0000000000037941 */ /* 0x000fea0003800000 */
.L_x_60:
[----:B------:R-:W-:Y:S05]  /*1d60*/  BRA `(.L_x_62) ;  /* 0xffffffec009c7947 */ /* 0x000fea000383ffff */
.L_x_25:
[C---:B------:R-:W-:Y:S01]  /*1d70*/  VIADD R2, R0.reuse, 0x1 ;  /* 0x0000000100027836 */ /* 0x040fe20000000000 */
[----:B------:R-:W-:Y:S01]  /*1d80*/  IADD3 R0, PT, PT, R0, -0x1f, RZ ;  /* 0xffffffe100007810 */ /* 0x000fe20007ffe0ff */
[----:B------:R-:W-:Y:S01]  /*1d90*/  BSSY B3, `(.L_x_63) ;  /* 0x0000008000037945 */ /* 0x000fe20003800000 */
[----:B------:R-:W-:Y:S02]  /*1da0*/  MOV R37, 0xffffffff ;  /* 0xffffffff00257802 */ /* 0x000fe40000000f00 */
[----:B------:R-:W-:-:S13]  /*1db0*/  ISETP.GE.U32.AND P0, PT, R2, 0x20, PT ;  /* 0x000000200200780c */ /* 0x000fda0003f06070 */
[----:B------:R-:W-:Y:S01]  /*1dc0*/  @!P0 IADD3 R0, PT, PT, R2, RZ, RZ ;  /* 0x000000ff02008210 */ /* 0x000fe20007ffe0ff */
[----:B------:R-:W-:-:S07]  /*1dd0*/  IMAD.MOV.U32 R2, RZ, RZ, 0x1f ;  /* 0x0000001fff027424 */ /* 0x000fce00078e00ff */
[----:B------:R-:W-:Y:S05]  /*1de0*/  WARPSYNC.COLLECTIVE R37, `(.L_x_64) ;  /* 0x0000000025087348 */ /* 0x000fea0003c00000 */
[----:B------:R0:W1:Y:S02]  /*1df0*/  SHFL.IDX P0, R32, R4, R31, R2 ;  /* 0x0000001f04207389 */ /* 0x0000640000000002 */
[----:B01----:R-:W-:Y:S05]  /*1e00*/  ENDCOLLECTIVE ;  /* 0x000000000000791b */ /* 0x003fea0003800000 */
.L_x_64:
[----:B------:R-:W-:Y:S05]  /*1e10*/  BSYNC B3 ;  /* 0x0000000000037941 */ /* 0x000fea0003800000 */
.L_x_63:
[----:B------:R-:W-:Y:S02]  /*1e20*/  HFMA2 R2, -RZ, RZ, 0, 1.847743988037109375e-06 ;  /* 0x0000001fff027431 */ /* 0x000fe400000001ff */
[----:B------:R-:W-:Y:S01]  /*1e30*/  IMAD.MOV.U32 R4, RZ, RZ, R30 ;  /* 0x000000ffff047224 */ /* 0x000fe200078e001e */
[----:B------:R-:W-:Y:S02]  /*1e40*/  MOV R37, 0xffffffff ;  /* 0xffffffff00257802 */ /* 0x000fe40000000f00 */
[----:B------:R-:W-:Y:S02]  /*1e50*/  MOV R27, R32 ;  /* 0x00000020001b7202 */ /* 0x000fe40000000f00 */
[----:B------:R-:W-:-:S07]  /*1e60*/  LOP3.LUT R28, RZ, R18, RZ, 0x33, !PT ;  /* 0x00000012ff1c7212 */ /* 0x000fce00078e33ff */
[----:B------:R-:W-:Y:S05]  /*1e70*/  WARPSYNC.COLLECTIVE R37, `(.L_x_65) ;  /* 0x0000000025087348 */ /* 0x000fea0003c00000 */
[----:B------:R0:W1:Y:S02]  /*1e80*/  SHFL.IDX P0, R32, R4, R31, R2 ;  /* 0x0000001f04207389 */ /* 0x0000640000000002 */
[----:B01----:R-:W-:Y:S05]  /*1e90*/  ENDCOLLECTIVE ;  /* 0x000000000000791b */ /* 0x003fea0003800000 */
.L_x_65:
[----:B------:R-:W-:Y:S01]  /*1ea0*/  FADD R24, R27, R24 ;  /* 0x000000181b187221 */ /* 0x000fe20000000000 */
[----:B------:R-:W-:Y:S01]  /*1eb0*/  MOV R4, R34 ;  /* 0x0000002200047202 */ /* 0x000fe20000000f00 */
[----:B------:R-:W-:-:S07]  /*1ec0*/  IMAD.MOV.U32 R30, RZ, RZ, R32 ;  /* 0x000000ffff1e7224 */ /* 0x000fce00078e0020 */
[----:B------:R-:W-:Y:S05]  /*1ed0*/  WARPSYNC.COLLECTIVE R37, `(.L_x_66) ;  /* 0x0000000025087348 */ /* 0x000fea0003c00000 */
[----:B------:R0:W1:Y:S02]  /*1ee0*/  SHFL.IDX P0, R32, R4, R31, R2 ;  /* 0x0000001f04207389 */ /* 0x0000640000000002 */
[----:B01----:R-:W-:Y:S05]  /*1ef0*/  ENDCOLLECTIVE ;  /* 0x000000000000791b */ /* 0x003fea0003800000 */
.L_x_66:
[----:B------:R-:W-:Y:S01]  /*1f00*/  FADD R25, R30, R25 ;  /* 0x000000191e197221 */ /* 0x000fe20000000000 */
[----:B------:R-:W-:Y:S01]  /*1f10*/  IMAD.MOV.U32 R4, RZ, RZ, R14 ;  /* 0x000000ffff047224 */ /* 0x000fe200078e000e */
[----:B------:R-:W-:Y:S02]  /*1f20*/  MOV R31, R0 ;  /* 0x00000000001f7202 */ /* 0x000fe40000000f00 */
[----:B------:R-:W-:-:S07]  /*1f30*/  MOV R29, R32 ;  /* 0x00000020001d7202 */ /* 0x000fce0000000f00 */
[----:B------:R-:W-:Y:S05]  /*1f40*/  WARPSYNC.COLLECTIVE R37, `(.L_x_67) ;  /* 0x0000000025087348 */ /* 0x000fea0003c00000 */
[----:B------:R0:W1:Y:S02]  /*1f50*/  SHFL.IDX P0, R32, R4, R31, R2 ;  /* 0x0000001f04207389 */ /* 0x0000640000000002 */
[----:B01----:R-:W-:Y:S05]  /*1f60*/  ENDCOLLECTIVE ;  /* 0x000000000000791b */ /* 0x003fea0003800000 */
.L_x_67:
[----:B------:R-:W-:Y:S01]  /*1f70*/  FADD R26, R29, R26 ;  /* 0x0000001a1d1a7221 */ /* 0x000fe20000000000 */
[----:B------:R-:W-:Y:S01]  /*1f80*/  IMAD.MOV.U32 R4, RZ, RZ, R13 ;  /* 0x000000ffff047224 */ /* 0x000fe200078e000d */
[----:B------:R-:W-:-:S07]  /*1f90*/  MOV R36, R32 ;  /* 0x0000002000247202 */ /* 0x000fce0000000f00 */
[----:B------:R-:W-:Y:S05]  /*1fa0*/  WARPSYNC.COLLECTIVE R37, `(.L_x_68) ;  /* 0x0000000025087348 */ /* 0x000fea0003c00000 */
[----:B------:R0:W1:Y:S02]  /*1fb0*/  SHFL.IDX P0, R32, R4, R31, R2 ;  /* 0x0000001f04207389 */ /* 0x0000640000000002 */
[----:B01----:R-:W-:Y:S05]  /*1fc0*/  ENDCOLLECTIVE ;  /* 0x000000000000791b */ /* 0x003fea0003800000 */
.L_x_68:
[----:B------:R-:W-:Y:S01]  /*1fd0*/  FADD R27, R36, -R9 ;  /* 0x80000009241b7221 */ /* 0x000fe20000000000 */
[----:B------:R-:W-:Y:S02]  /*1fe0*/  MOV R4, R15 ;  /* 0x0000000f00047202 */ /* 0x000fe40000000f00 */
[----:B------:R-:W-:-:S07]  /*1ff0*/  MOV R35, R32 ;  /* 0x0000002000237202 */ /* 0x000fce0000000f00 */
[----:B------:R-:W-:Y:S05]  /*2000*/  WARPSYNC.COLLECTIVE R37, `(.L_x_69) ;  /* 0x0000000025087348 */ /* 0x000fea0003c00000 */
[----:B------:R0:W1:Y:S02]  /*2010*/  SHFL.IDX P0, R32, R4, R31, R2 ;  /* 0x0000001f04207389 */ /* 0x0000640000000002 */
[----:B01----:R-:W-:Y:S05]  /*2020*/  ENDCOLLECTIVE ;  /* 0x000000000000791b */ /* 0x003fea0003800000 */
.L_x_69:
[----:B------:R-:W-:Y:S01]  /*2030*/  FADD R29, R35, -R8 ;  /* 0x80000008231d7221 */ /* 0x000fe20000000000 */
[----:B------:R-:W-:Y:S06]  /*2040*/  BRA `(.L_x_70) ;  /* 0xffffffec00cc7947 */ /* 0x000fec000383ffff */
.L_x_29:
        /* <DEDUP_REMOVED lines=8> */
.L_x_72:
[----:B------:R-:W-:Y:S05]  /*20d0*/  BSYNC B3 ;  /* 0x0000000000037941 */ /* 0x000fea0003800000 */
.L_x_71:
[----:B------:R-:W-:Y:S05]  /*20e0*/  BRA `(.L_x_73) ;  /* 0xffffffec00f47947 */ /* 0x000fea000383ffff */
.L_x_34:
[----:B------:R-:W-:Y:S01]  /*20f0*/  BSSY B3, `(.L_x_74) ;  /* 0x0000006000037945 */ /* 0x000fe20003800000 */
[----:B------:R-:W-:Y:S02]  /*2100*/  MOV R2, 0x1f ;  /* 0x0000001f00027802 */ /* 0x000fe40000000f00 */
[----:B------:R-:W-:-:S07]  /*2110*/  MOV R37, 0xffffffff ;  /* 0xffffffff00257802 */ /* 0x000fce0000000f00 */
[----:B------:R-:W-:Y:S05]  /*2120*/  WARPSYNC.COLLECTIVE R37, `(.L_x_75) ;  /* 0x0000000025087348 */ /* 0x000fea0003c00000 */
[----:B------:R0:W1:Y:S02]  /*2130*/  SHFL.IDX P0, R32, R4, R31, R2 ;  /* 0x0000001f04207389 */ /* 0x0000640000000002 */
[----:B01----:R-:W-:Y:S05]  /*2140*/  ENDCOLLECTIVE ;  /* 0x000000000000791b */ /* 0x003fea0003800000 */
.L_x_75:
[----:B------:R-:W-:Y:S05]  /*2150*/  BSYNC B3 ;  /* 0x0000000000037941 */ /* 0x000fea0003800000 */
.L_x_74:
[----:B------:R-:W-:Y:S01]  /*2160*/  HFMA2 R2, -RZ, RZ, 0, 1.847743988037109375e-06 ;  /* 0x0000001fff027431 */ /* 0x000fe200000001ff */
[----:B------:R-:W-:Y:S01]  /*2170*/  MOV R4, R29 ;  /* 0x0000001d00047202 */ /* 0x000fe20000000f00 */
[----:B------:R-:W-:Y:S01]  /*2180*/  IMAD.MOV.U32 R35, RZ, RZ, R32 ;  /* 0x000000ffff237224 */ /* 0x000fe200078e0020 */
[----:B------:R-:W-:-:S03]  /*2190*/  MOV R37, 0xffffffff ;  /* 0xffffffff00257802 */ /* 0x000fc60000000f00 */
[----:B------:R-:W-:-:S07]  /*21a0*/  FADD R24, R24, R35 ;  /* 0x0000002318187221 */ /* 0x000fce0000000000 */
[----:B------:R-:W-:Y:S05]  /*21b0*/  WARPSYNC.COLLECTIVE R37, `(.L_x_76) ;  /* 0x0000000025087348 */ /* 0x000fea0003c00000 */
[----:B------:R0:W1:Y:S02]  /*21c0*/  SHFL.IDX P0, R32, R4, R31, R2 ;  /* 0x0000001f04207389 */ /* 0x0000640000000002 */
[----:B01----:R-:W-:Y:S05]  /*21d0*/  ENDCOLLECTIVE ;  /* 0x000000000000791b */ /* 0x003fea0003800000 */
.L_x_76:
[----:B------:R-:W-:Y:S01]  /*21e0*/  MOV R4, R30 ;  /* 0x0000001e00047202 */ /* 0x000fe20000000f00 */
[----:B------:R-:W-:-:S07]  /*21f0*/  IMAD.MOV.U32 R0, RZ, RZ, R32 ;  /* 0x000000ffff007224 */ /* 0x000fce00078e0020 */
[----:B------:R-:W-:Y:S05]  /*2200*/  WARPSYNC.COLLECTIVE R37, `(.L_x_77) ;  /* 0x0000000025087348 */ /* 0x000fea0003c00000 */
[----:B------:R0:W1:Y:S02]  /*2210*/  SHFL.IDX P0, R32, R4, R31, R2 ;  /* 0x0000001f04207389 */ /* 0x0000640000000002 */
[----:B01----:R-:W-:Y:S05]  /*2220*/  ENDCOLLECTIVE ;  /* 0x000000000000791b */ /* 0x003fea0003800000 */
.L_x_77:
[----:B------:R-:W-:Y:S01]  /*2230*/  FADD R25, R25, R0 ;  /* 0x0000000019197221 */ /* 0x000fe20000000000 */
[----:B------:R-:W-:Y:S06]  /*2240*/  BRA `(.L_x_78) ;  /* 0xfffffff000587947 */ /* 0x000fec000383ffff */
.L_x_39:
[----:B0-----:R-:W-:Y:S01]  /*2250*/  HFMA2 R31, -RZ, RZ, 0, 0 ;  /* 0x00000000ff1f7431 */ /* 0x001fe200000001ff */
[----:B------:R-:W-:Y:S01]  /*2260*/  BSSY B0, `(.L_x_79) ;  /* 0x0000007000007945 */ /* 0x000fe20003800000 */
[----:B------:R-:W-:Y:S01]  /*2270*/  MOV R4, R6 ;  /* 0x0000000600047202 */ /* 0x000fe20000000f00 */
[----:B------:R-:W-:Y:S01]  /*2280*/  IMAD.MOV.U32 R2, RZ, RZ, 0x1f ;  /* 0x0000001fff027424 */ /* 0x000fe200078e00ff */
[----:B------:R-:W-:-:S07]  /*2290*/  MOV R37, 0xffffffff ;  /* 0xffffffff00257802 */ /* 0x000fce0000000f00 */
[----:B------:R-:W-:Y:S05]  /*22a0*/  WARPSYNC.COLLECTIVE R37, `(.L_x_80) ;  /* 0x0000000025087348 */ /* 0x000fea0003c00000 */
[----:B------:R0:W1:Y:S02]  /*22b0*/  SHFL.IDX P0, R32, R4, R31, R2 ;  /* 0x0000001f04207389 */ /* 0x0000640000000002 */
[----:B01----:R-:W-:Y:S05]  /*22c0*/  ENDCOLLECTIVE ;  /* 0x000000000000791b */ /* 0x003fea0003800000 */
.L_x_80:
[----:B------:R-:W-:Y:S05]  /*22d0*/  BSYNC B0 ;  /* 0x0000000000007941 */ /* 0x000fea0003800000 */
.L_x_79:
[----:B------:R-:W-:Y:S01]  /*22e0*/  MOV R6, R32 ;  /* 0x0000002000067202 */ /* 0x000fe20000000f00 */
[----:B------:R-:W-:Y:S06]  /*22f0*/  BRA `(.L_x_81) ;  /* 0xfffffff000dc7947 */ /* 0x000fec000383ffff */
.L_x_41:
[----:B------:R-:W-:Y:S01]  /*2300*/  HFMA2 R9, -RZ, RZ, 0, 1.847743988037109375e-06 ;  /* 0x0000001fff097431 */ /* 0x000fe200000001ff */
[----:B------:R-:W-:Y:S01]  /*2310*/  BSSY B0, `(.L_x_82) ;  /* 0x0000007000007945 */ /* 0x000fe20003800000 */
[----:B------:R-:W-:Y:S01]  /*2320*/  MOV R0, R33 ;  /* 0x0000002100007202 */ /* 0x000fe20000000f00 */
[----:B------:R-:W-:Y:S01]  /*2330*/  IMAD.MOV.U32 R6, RZ, RZ, 0x10 ;  /* 0x00000010ff067424 */ /* 0x000fe200078e00ff */
[----:B------:R-:W-:-:S07]  /*2340*/  MOV R37, 0xffffffff ;  /* 0xffffffff00257802 */ /* 0x000fce0000000f00 */
[----:B0-----:R-:W-:Y:S05]  /*2350*/  WARPSYNC.COLLECTIVE R37, `(.L_x_83) ;  /* 0x0000000025087348 */ /* 0x001fea0003c00000 */
[----:B------:R1:W2:Y:S02]  /*2360*/  SHFL.DOWN P0, R4, R0, R6, R9 ;  /* 0x0800000600047389 */ /* 0x0002a40000000009 */
[----:B012---:R-:W-:Y:S05]  /*2370*/  ENDCOLLECTIVE ;  /* 0x000000000000791b */ /* 0x007fea0003800000 */
.L_x_83:
[----:B------:R-:W-:Y:S05]  /*2380*/  BSYNC B0 ;  /* 0x0000000000007941 */ /* 0x000fea0003800000 */
.L_x_82:
[----:B------:R-:W-:Y:S01]  /*2390*/  MOV R0, R4 ;  /* 0x0000000400007202 */ /* 0x000fe20000000f00 */
[----:B------:R-:W-:Y:S02]  /*23a0*/  HFMA2 R9, -RZ, RZ, 0, 1.847743988037109375e-06 ;  /* 0x0000001fff097431 */ /* 0x000fe400000001ff */
[----:B------:R-:W-:Y:S01]  /*23b0*/  IMAD.MOV.U32 R6, RZ, RZ, 0x8 ;  /* 0x00000008ff067424 */ /* 0x000fe200078e00ff */
[----:B------:R-:W-:Y:S01]  /*23c0*/  MOV R37, 0xffffffff ;  /* 0xffffffff00257802 */ /* 0x000fe20000000f00 */
[----:B------:R-:W-:-:S07]  /*23d0*/  FADD R0, R0, R33 ;  /* 0x0000002100007221 */ /* 0x000fce0000000000 */
[----:B------:R-:W-:Y:S05]  /*23e0*/  WARPSYNC.COLLECTIVE R37, `(.L_x_84) ;  /* 0x0000000025087348 */ /* 0x000fea0003c00000 */
[----:B------:R0:W1:Y:S02]  /*23f0*/  SHFL.DOWN P0, R4, R0, R6, R9 ;  /* 0x0800000600047389 */ /* 0x0000640000000009 */
[----:B01----:R-:W-:Y:S05]  /*2400*/  ENDCOLLECTIVE ;  /* 0x000000000000791b */ /* 0x003fea0003800000 */
.L_x_84:
[----:B------:R-:W-:Y:S01]  /*2410*/  HFMA2 R6, -RZ, RZ, 0, 2.384185791015625e-07 ;  /* 0x00000004ff067431 */ /* 0x000fe200000001ff */
[----:B------:R-:W-:-:S05]  /*2420*/  MOV R3, R4 ;  /* 0x0000000400037202 */ /* 0x000fca0000000f00 */
[----:B------:R-:W-:-:S04]  /*2430*/  FADD R3, R0, R3 ;  /* 0x0000000300037221 */ /* 0x000fc80000000000 */
[----:B------:R-:W-:-:S07]  /*2440*/  IMAD.MOV.U32 R0, RZ, RZ, R3 ;  /* 0x000000ffff007224 */ /* 0x000fce00078e0003 */
[----:B------:R-:W-:Y:S05]  /*2450*/  WARPSYNC.COLLECTIVE R37, `(.L_x_85) ;  /* 0x0000000025087348 */ /* 0x000fea0003c00000 */
[----:B------:R0:W1:Y:S02]  /*2460*/  SHFL.DOWN P0, R4, R0, R6, R9 ;  /* 0x0800000600047389 */ /* 0x0000640000000009 */
[----:B01----:R-:W-:Y:S05]  /*2470*/  ENDCOLLECTIVE ;  /* 0x000000000000791b */ /* 0x003fea0003800000 */
.L_x_85:
[----:B------:R-:W-:Y:S01]  /*2480*/  IMAD.MOV.U32 R6, RZ, RZ, 0x2 ;  /* 0x00000002ff067424 */ /* 0x000fe200078e00ff */
[----:B------:R-:W-:-:S05]  /*2490*/  MOV R2, R4 ;  /* 0x0000000400027202 */ /* 0x000fca0000000f00 */
[----:B------:R-:W-:-:S05]  /*24a0*/  FADD R2, R3, R2 ;  /* 0x0000000203027221 */ /* 0x000fca0000000000 */
[----:B------:R-:W-:-:S07]  /*24b0*/  MOV R0, R2 ;  /* 0x0000000200007202 */ /* 0x000fce0000000f00 */
[----:B------:R-:W-:Y:S05]  /*24c0*/  WARPSYNC.COLLECTIVE R37, `(.L_x_86) ;  /* 0x0000000025087348 */ /* 0x000fea0003c00000 */
[----:B------:R0:W1:Y:S02]  /*24d0*/  SHFL.DOWN P0, R4, R0, R6, R9 ;  /* 0x0800000600047389 */ /* 0x0000640000000009 */
[----:B01----:R-:W-:Y:S05]  /*24e0*/  ENDCOLLECTIVE ;  /* 0x000000000000791b */ /* 0x003fea0003800000 */
.L_x_86:
[----:B------:R-:W-:Y:S01]  /*24f0*/  HFMA2 R6, -RZ, RZ, 0, 5.9604644775390625e-08 ;  /* 0x00000001ff067431 */ /* 0x000fe200000001ff */
[----:B------:R-:W-:-:S05]  /*2500*/  MOV R7, R4 ;  /* 0x0000000400077202 */ /* 0x000fca0000000f00 */
[----:B------:R-:W-:-:S05]  /*2510*/  FADD R7, R2, R7 ;  /* 0x0000000702077221 */ /* 0x000fca0000000000 */
[----:B------:R-:W-:-:S07]  /*2520*/  MOV R0, R7 ;  /* 0x0000000700007202 */ /* 0x000fce0000000f00 */
[----:B------:R-:W-:Y:S05]  /*2530*/  WARPSYNC.COLLECTIVE R37, `(.L_x_87) ;  /* 0x0000000025087348 */ /* 0x000fea0003c00000 */
[----:B------:R0:W1:Y:S02]  /*2540*/  SHFL.DOWN P0, R4, R0, R6, R9 ;  /* 0x0800000600047389 */ /* 0x0000640000000009 */
[----:B01----:R-:W-:Y:S05]  /*2550*/  ENDCOLLECTIVE ;  /* 0x000000000000791b */ /* 0x003fea0003800000 */
.L_x_87:
[----:B------:R-:W-:Y:S05]  /*2560*/  BRA `(.L_x_88) ;  /* 0xfffffff000787947 */ /* 0x000fea000383ffff */
        .weak           $__internal_0_$__cuda_sm20_sqrt_rn_f32_slowpath
        .type           $__internal_0_$__cuda_sm20_sqrt_rn_f32_slowpath,@function
        .size           $__internal_0_$__cuda_sm20_sqrt_rn_f32_slowpath,($__internal_1_$__cuda_sm3x_div_rn_noftz_f32_slowpath - $__internal_0_$__cuda_sm20_sqrt_rn_f32_slowpath)
$__internal_0_$__cuda_sm20_sqrt_rn_f32_slowpath:
[----:B------:R-:W-:-:S13]  /*2570*/  LOP3.LUT P0, RZ, R34, 0x7fffffff, RZ, 0xc0, !PT ;  /* 0x7fffffff22ff7812 */ /* 0x000fda000780c0ff */
[----:B------:R-:W-:Y:S01]  /*2580*/  @!P0 IMAD.MOV.U32 R36, RZ, RZ, R34 ;  /* 0x000000ffff248224 */ /* 0x000fe200078e0022 */
[----:B------:R-:W-:Y:S06]  /*2590*/  @!P0 BRA `(.L_x_89) ;  /* 0x0000000000408947 */ /* 0x000fec0003800000 */
[----:B------:R-:W-:-:S13]  /*25a0*/  FSETP.GEU.FTZ.AND P0, PT, R34, RZ, PT ;  /* 0x000000ff2200720b */ /* 0x000fda0003f1e000 */
[----:B------:R-:W-:Y:S01]  /*25b0*/  @!P0 MOV R36, 0x7fffffff ;  /* 0x7fffffff00248802 */ /* 0x000fe20000000f00 */
[----:B------:R-:W-:Y:S06]  /*25c0*/  @!P0 BRA `(.L_x_89) ;  /* 0x0000000000348947 */ /* 0x000fec0003800000 */
[----:B------:R-:W-:-:S13]  /*25d0*/  FSETP.GTU.FTZ.AND P0, PT, |R34|, +INF , PT ;  /* 0x7f8000002200780b */ /* 0x000fda0003f1c200 */
[----:B------:R-:W-:Y:S01]  /*25e0*/  @P0 FADD.FTZ R36, R34, 1 ;  /* 0x3f80000022240421 */ /* 0x000fe20000010000 */
[----:B------:R-:W-:Y:S06]  /*25f0*/  @P0 BRA `(.L_x_89) ;  /* 0x0000000000280947 */ /* 0x000fec0003800000 */
[----:B------:R-:W-:-:S13]  /*2600*/  FSETP.NEU.FTZ.AND P0, PT, |R34|, +INF , PT ;  /* 0x7f8000002200780b */ /* 0x000fda0003f1d200 */
[----:B------:R-:W-:Y:S01]  /*2610*/  @P0 FFMA R35, R34, 1.84467440737095516160e+19, RZ ;  /* 0x5f80000022230823 */ /* 0x000fe200000000ff */
[----:B------:R-:W-:-:S03]  /*2620*/  @!P0 MOV R36, R34 ;  /* 0x0000002200248202 */ /* 0x000fc60000000f00 */
[----:B------:R-:W0:Y:S02]  /*2630*/  @P0 MUFU.RSQ R4, R35 ;  /* 0x0000002300040308 */ /* 0x000e240000001400 */
[----:B0-----:R-:W-:Y:S01]  /*2640*/  @P0 FMUL.FTZ R32, R35, R4 ;  /* 0x0000000423200220 */ /* 0x001fe20000410000 */
[----:B------:R-:W-:-:S03]  /*2650*/  @P0 FMUL.FTZ R4, R4, 0.5 ;  /* 0x3f00000004040820 */ /* 0x000fc60000410000 */
[----:B------:R-:W-:-:S04]  /*2660*/  @P0 FADD.FTZ R31, -R32, -RZ ;  /* 0x800000ff201f0221 */ /* 0x000fc80000010100 */
[----:B------:R-:W-:-:S04]  /*2670*/  @P0 FFMA R31, R32, R31, R35 ;  /* 0x0000001f201f0223 */ /* 0x000fc80000000023 */
[----:B------:R-:W-:-:S04]  /*2680*/  @P0 FFMA R4, R31, R4, R32 ;  /* 0x000000041f040223 */ /* 0x000fc80000000020 */
[----:B------:R-:W-:-:S07]  /*2690*/  @P0 FMUL.FTZ R36, R4, 2.3283064365386962891e-10 ;  /* 0x2f80000004240820 */ /* 0x000fce0000410000 */
.L_x_89:
[----:B------:R-:W-:Y:S01]  /*26a0*/  HFMA2 R37, -RZ, RZ, 0, 0 ;  /* 0x00000000ff257431 */ /* 0x000fe200000001ff */
[----:B------:R-:W-:Y:S01]  /*26b0*/  MOV R35, R36 ;  /* 0x0000002400237202 */ /* 0x000fe20000000f00 */
[----:B------:R-:W-:-:S04]  /*26c0*/  IMAD.MOV.U32 R36, RZ, RZ, R2 ;  /* 0x000000ffff247224 */ /* 0x000fc800078e0002 */
[----:B------:R-:W-:Y:S05]  /*26d0*/  RET.REL.NODEC R36 `(_Z17ParticleSimulatorv) ;  /* 0xffffffd824487950 */ /* 0x000fea0003c3ffff */
        .weak           $__internal_1_$__cuda_sm3x_div_rn_noftz_f32_slowpath
        .type           $__internal_1_$__cuda_sm3x_div_rn_noftz_f32_slowpath,@function
        .size           $__internal_1_$__cuda_sm3x_div_rn_noftz_f32_slowpath,(.L_x_107 - $__internal_1_$__cuda_sm3x_div_rn_noftz_f32_slowpath)
$__internal_1_$__cuda_sm3x_div_rn_noftz_f32_slowpath:
[--C-:B------:R-:W-:Y:S01]  /*26e0*/  SHF.R.U32.HI R36, RZ, 0x17, R35.reuse ;  /* 0x00000017ff247819 */ /* 0x100fe20000011623 */
[----:B------:R-:W-:Y:S01]  /*26f0*/  BSSY.RECONVERGENT B4, `(.L_x_90) ;  /* 0x0000063000047945 */ /* 0x000fe20003800200 */
[----:B------:R-:W-:Y:S01]  /*2700*/  SHF.R.U32.HI R37, RZ, 0x17, R2 ;  /* 0x00000017ff257819 */ /* 0x000fe20000011602 */
[----:B------:R-:W-:Y:S01]  /*2710*/  IMAD.MOV.U32 R39, RZ, RZ, R35 ;  /* 0x000000ffff277224 */ /* 0x000fe200078e0023 */
[----:B------:R-:W-:Y:S02]  /*2720*/  LOP3.LUT R36, R36, 0xff, RZ, 0xc0, !PT ;  /* 0x000000ff24247812 */ /* 0x000fe400078ec0ff */
[----:B------:R-:W-:Y:S02]  /*2730*/  LOP3.LUT R37, R37, 0xff, RZ, 0xc0, !PT ;  /* 0x000000ff25257812 */ /* 0x000fe400078ec0ff */
[----:B------:R-:W-:Y:S02]  /*2740*/  IADD3 R31, PT, PT, R36, -0x1, RZ ;  /* 0xffffffff241f7810 */ /* 0x000fe40007ffe0ff */
[----:B------:R-:W-:-:S02]  /*2750*/  IADD3 R38, PT, PT, R37, -0x1, RZ ;  /* 0xffffffff25267810 */ /* 0x000fc40007ffe0ff */
[----:B------:R-:W-:-:S04]  /*2760*/  ISETP.GT.U32.AND P0, PT, R31, 0xfd, PT ;  /* 0x000000fd1f00780c */ /* 0x000fc80003f04070 */
[----:B------:R-:W-:-:S13]  /*2770*/  ISETP.GT.U32.OR P0, PT, R38, 0xfd, P0 ;  /* 0x000000fd2600780c */ /* 0x000fda0000704470 */
[----:B------:R-:W-:Y:S01]  /*2780*/  @!P0 MOV R32, RZ ;  /* 0x000000ff00208202 */ /* 0x000fe20000000f00 */
[----:B------:R-:W-:Y:S06]  /*2790*/  @!P0 BRA `(.L_x_91) ;  /* 0x00000000005c8947 */ /* 0x000fec0003800000 */
[----:B------:R-:W-:Y:S02]  /*27a0*/  FSETP.GTU.FTZ.AND P0, PT, |R2|, +INF , PT ;  /* 0x7f8000000200780b */ /* 0x000fe40003f1c200 */
[----:B------:R-:W-:-:S04]  /*27b0*/  FSETP.GTU.FTZ.AND P1, PT, |R35|, +INF , PT ;  /* 0x7f8000002300780b */ /* 0x000fc80003f3c200 */
[----:B------:R-:W-:-:S13]  /*27c0*/  PLOP3.LUT P0, PT, P0, P1, PT, 0xf8, 0x8f ;  /* 0x00000000008f781c */ /* 0x000fda0000703f70 */
[----:B------:R-:W-:Y:S05]  /*27d0*/  @P0 BRA `(.L_x_92) ;  /* 0x00000004004c0947 */ /* 0x000fea0003800000 */
[----:B------:R-:W-:-:S13]  /*27e0*/  LOP3.LUT P0, RZ, R39, 0x7fffffff, R2, 0xc8, !PT ;  /* 0x7fffffff27ff7812 */ /* 0x000fda000780c802 */
[----:B------:R-:W-:Y:S05]  /*27f0*/  @!P0 BRA `(.L_x_93) ;  /* 0x00000004003c8947 */ /* 0x000fea0003800000 */
[C---:B------:R-:W-:Y:S02]  /*2800*/  FSETP.NEU.FTZ.AND P2, PT, |R2|.reuse, +INF , PT ;  /* 0x7f8000000200780b */ /* 0x040fe40003f5d200 */
[----:B------:R-:W-:Y:S02]  /*2810*/  FSETP.NEU.FTZ.AND P1, PT, |R35|, +INF , PT ;  /* 0x7f8000002300780b */ /* 0x000fe40003f3d200 */
[----:B------:R-:W-:-:S11]  /*2820*/  FSETP.NEU.FTZ.AND P0, PT, |R2|, +INF , PT ;  /* 0x7f8000000200780b */ /* 0x000fd60003f1d200 */
[----:B------:R-:W-:Y:S05]  /*2830*/  @!P1 BRA !P2, `(.L_x_93) ;  /* 0x00000004002c9947 */ /* 0x000fea0005000000 */
[----:B------:R-:W-:-:S04]  /*2840*/  LOP3.LUT P2, RZ, R2, 0x7fffffff, RZ, 0xc0, !PT ;  /* 0x7fffffff02ff7812 */ /* 0x000fc8000784c0ff */
[----:B------:R-:W-:-:S13]  /*2850*/  PLOP3.LUT P1, PT, P1, P2, PT, 0x2f, 0xf2 ;  /* 0x0000000000f2781c */ /* 0x000fda0000f24577 */
[----:B------:R-:W-:Y:S05]  /*2860*/  @P1 BRA `(.L_x_94) ;  /* 0x0000000400181947 */ /* 0x000fea0003800000 */
[----:B------:R-:W-:-:S04]  /*2870*/  LOP3.LUT P1, RZ, R39, 0x7fffffff, RZ, 0xc0, !PT ;  /* 0x7fffffff27ff7812 */ /* 0x000fc8000782c0ff */
[----:B------:R-:W-:-:S13]  /*2880*/  PLOP3.LUT P0, PT, P0, P1, PT, 0x2f, 0xf2 ;  /* 0x0000000000f2781c */ /* 0x000fda0000702577 */
[----:B------:R-:W-:Y:S05]  /*2890*/  @P0 BRA `(.L_x_95) ;  /* 0x0000000400000947 */ /* 0x000fea0003800000 */
[----:B------:R-:W-:Y:S02]  /*28a0*/  ISETP.GE.AND P0, PT, R38, RZ, PT ;  /* 0x000000ff2600720c */ /* 0x000fe40003f06270 */
[----:B------:R-:W-:-:S11]  /*28b0*/  ISETP.GE.AND P1, PT, R31, RZ, PT ;  /* 0x000000ff1f00720c */ /* 0x000fd60003f26270 */
[----:B------:R-:W-:Y:S01]  /*28c0*/  @P0 MOV R32, RZ ;  /* 0x000000ff00200202 */ /* 0x000fe20000000f00 */
[----:B------:R-:W-:Y:S01]  /*28d0*/  @!P0 FFMA R2, R2, 1.84467440737095516160e+19, RZ ;  /* 0x5f80000002028823 */ /* 0x000fe200000000ff */
[----:B------:R-:W-:Y:S01]  /*28e0*/  @!P0 MOV R32, 0xffffffc0 ;  /* 0xffffffc000208802 */ /* 0x000fe20000000f00 */
[----:B------:R-:W-:-:S04]  /*28f0*/  @!P1 FFMA R39, R35, 1.84467440737095516160e+19, RZ ;  /* 0x5f80000023279823 */ /* 0x000fc800000000ff */
[----:B------:R-:W-:-:S07]  /*2900*/  @!P1 VIADD R32, R32, 0x40 ;  /* 0x0000004020209836 */ /* 0x000fce0000000000 */
.L_x_91:
[----:B------:R-:W-:Y:S01]  /*2910*/  LEA R38, R36, 0xc0800000, 0x17 ;  /* 0xc080000024267811 */ /* 0x000fe200078eb8ff */
[----:B------:R-:W-:Y:S01]  /*2920*/  BSSY.RECONVERGENT B5, `(.L_x_96) ;  /* 0x0000036000057945 */ /* 0x000fe20003800200 */
[----:B------:R-:W-:Y:S02]  /*2930*/  IADD3 R37, PT, PT, R37, -0x7f, RZ ;  /* 0xffffff8125257810 */ /* 0x000fe40007ffe0ff */
[----:B------:R-:W-:-:S03]  /*2940*/  IADD3 R41, PT, PT, -R38, R39, RZ ;  /* 0x0000002726297210 */ /* 0x000fc60007ffe1ff */
[----:B------:R-:W-:Y:S01]  /*2950*/  IMAD R2, R37, -0x800000, R2 ;  /* 0xff80000025027824 */ /* 0x000fe200078e0202 */
[----:B------:R-:W0:Y:S01]  /*2960*/  MUFU.RCP R38, R41 ;  /* 0x0000002900267308 */ /* 0x000e220000001000 */
[----:B------:R-:W-:Y:S01]  /*2970*/  FADD.FTZ R39, -R41, -RZ ;  /* 0x800000ff29277221 */ /* 0x000fe20000010100 */
[----:B------:R-:W-:-:S04]  /*2980*/  IADD3 R37, PT, PT, R37, 0x7f, -R36 ;  /* 0x0000007f25257810 */ /* 0x000fc80007ffe824 */
[----:B------:R-:W-:Y:S01]  /*2990*/  IADD3 R37, PT, PT, R37, R32, RZ ;  /* 0x0000002025257210 */ /* 0x000fe20007ffe0ff */
[----:B0-----:R-:W-:-:S04]  /*29a0*/  FFMA R31, R38, R39, 1 ;  /* 0x3f800000261f7423 */ /* 0x001fc80000000027 */
[----:B------:R-:W-:-:S04]  /*29b0*/  FFMA R31, R38, R31, R38 ;  /* 0x0000001f261f7223 */ /* 0x000fc80000000026 */
[----:B------:R-:W-:-:S04]  /*29c0*/  FFMA R38, R2, R31, RZ ;  /* 0x0000001f02267223 */ /* 0x000fc800000000ff */
[----:B------:R-:W-:-:S04]  /*29d0*/  FFMA R40, R39, R38, R2 ;  /* 0x0000002627287223 */ /* 0x000fc80000000002 */
[----:B------:R-:W-:-:S04]  /*29e0*/  FFMA R40, R31, R40, R38 ;  /* 0x000000281f287223 */ /* 0x000fc80000000026 */
[----:B------:R-:W-:-:S04]  /*29f0*/  FFMA R39, R39, R40, R2 ;  /* 0x0000002827277223 */ /* 0x000fc80000000002 */
[----:B------:R-:W-:-:S05]  /*2a00*/  FFMA R2, R31, R39, R40 ;  /* 0x000000271f027223 */ /* 0x000fca0000000028 */
[----:B------:R-:W-:-:S04]  /*2a10*/  SHF.R.U32.HI R36, RZ, 0x17, R2 ;  /* 0x00000017ff247819 */ /* 0x000fc80000011602 */
[----:B------:R-:W-:-:S05]  /*2a20*/  LOP3.LUT R32, R36, 0xff, RZ, 0xc0, !PT ;  /* 0x000000ff24207812 */ /* 0x000fca00078ec0ff */
[----:B------:R-:W-:-:S05]  /*2a30*/  IMAD.IADD R32, R32, 0x1, R37 ;  /* 0x0000000120207824 */ /* 0x000fca00078e0225 */
[----:B------:R-:W-:-:S04]  /*2a40*/  IADD3 R36, PT, PT, R32, -0x1, RZ ;  /* 0xffffffff20247810 */ /* 0x000fc80007ffe0ff */
[----:B------:R-:W-:-:S13]  /*2a50*/  ISETP.GE.U32.AND P0, PT, R36, 0xfe, PT ;  /* 0x000000fe2400780c */ /* 0x000fda0003f06070 */
[----:B------:R-:W-:Y:S05]  /*2a60*/  @!P0 BRA `(.L_x_97) ;  /* 0x0000000000808947 */ /* 0x000fea0003800000 */
[----:B------:R-:W-:-:S13]  /*2a70*/  ISETP.GT.AND P0, PT, R32, 0xfe, PT ;  /* 0x000000fe2000780c */ /* 0x000fda0003f04270 */
[----:B------:R-:W-:Y:S05]  /*2a80*/  @P0 BRA `(.L_x_98) ;  /* 0x00000000006c0947 */ /* 0x000fea0003800000 */
[----:B------:R-:W-:-:S13]  /*2a90*/  ISETP.GE.AND P0, PT, R32, 0x1, PT ;  /* 0x000000012000780c */ /* 0x000fda0003f06270 */
[----:B------:R-:W-:Y:S05]  /*2aa0*/  @P0 BRA `(.L_x_99) ;  /* 0x0000000000740947 */ /* 0x000fea0003800000 */
[----:B------:R-:W-:Y:S02]  /*2ab0*/  ISETP.GE.AND P0, PT, R32, -0x18, PT ;  /* 0xffffffe82000780c */ /* 0x000fe40003f06270 */
[----:B------:R-:W-:-:S11]  /*2ac0*/  LOP3.LUT R2, R2, 0x80000000, RZ, 0xc0, !PT ;  /* 0x8000000002027812 */ /* 0x000fd600078ec0ff */
[----:B------:R-:W-:Y:S05]  /*2ad0*/  @!P0 BRA `(.L_x_99) ;  /* 0x0000000000688947 */ /* 0x000fea0003800000 */
[CCC-:B------:R-:W-:Y:S01]  /*2ae0*/  FFMA.RZ R36, R31.reuse, R39.reuse, R40.reuse ;  /* 0x000000271f247223 */ /* 0x1c0fe2000000c028 */
[CCC-:B------:R-:W-:Y:S01]  /*2af0*/  FFMA.RP R37, R31.reuse, R39.reuse, R40.reuse ;  /* 0x000000271f257223 */ /* 0x1c0fe20000008028 */
[----:B------:R-:W-:Y:S01]  /*2b00*/  FFMA.RM R40, R31, R39, R40 ;  /* 0x000000271f287223 */ /* 0x000fe20000004028 */
[----:B------:R-:W-:Y:S02]  /*2b10*/  IADD3 R31, PT, PT, R32, 0x20, RZ ;  /* 0x00000020201f7810 */ /* 0x000fe40007ffe0ff */
[----:B------:R-:W-:Y:S02]  /*2b20*/  LOP3.LUT R36, R36, 0x7fffff, RZ, 0xc0, !PT ;  /* 0x007fffff24247812 */ /* 0x000fe400078ec0ff */
[----:B------:R-:W-:Y:S02]  /*2b30*/  ISETP.NE.AND P2, PT, R32, RZ, PT ;  /* 0x000000ff2000720c */ /* 0x000fe40003f45270 */
[----:B------:R-:W-:Y:S02]  /*2b40*/  LOP3.LUT R36, R36, 0x800000, RZ, 0xfc, !PT ;  /* 0x0080000024247812 */ /* 0x000fe400078efcff */
[----:B------:R-:W-:-:S02]  /*2b50*/  ISETP.NE.AND P1, PT, R32, RZ, PT ;  /* 0x000000ff2000720c */ /* 0x000fc40003f25270 */
[----:B------:R-:W-:Y:S02]  /*2b60*/  IADD3 R32, PT, PT, -R32, RZ, RZ ;  /* 0x000000ff20207210 */ /* 0x000fe40007ffe1ff */
[----:B------:R-:W-:Y:S02]  /*2b70*/  SHF.L.U32 R31, R36, R31, RZ ;  /* 0x0000001f241f7219 */ /* 0x000fe400000006ff */
[----:B------:R-:W-:Y:S02]  /*2b80*/  FSETP.NEU.FTZ.AND P0, PT, R37, R40, PT ;  /* 0x000000282500720b */ /* 0x000fe40003f1d000 */
[----:B------:R-:W-:Y:S02]  /*2b90*/  SEL R37, R32, RZ, P2 ;  /* 0x000000ff20257207 */ /* 0x000fe40001000000 */
[----:B------:R-:W-:Y:S02]  /*2ba0*/  ISETP.NE.AND P1, PT, R31, RZ, P1 ;  /* 0x000000ff1f00720c */ /* 0x000fe40000f25270 */
[----:B------:R-:W-:-:S02]  /*2bb0*/  SHF.R.U32.HI R36, RZ, R37, R36 ;  /* 0x00000025ff247219 */ /* 0x000fc40000011624 */
[----:B------:R-:W-:Y:S02]  /*2bc0*/  PLOP3.LUT P0, PT, P0, P1, PT, 0xf8, 0x8f ;  /* 0x00000000008f781c */ /* 0x000fe40000703f70 */
[----:B------:R-:W-:Y:S02]  /*2bd0*/  SHF.R.U32.HI R32, RZ, 0x1, R36 ;  /* 0x00000001ff207819 */ /* 0x000fe40000011624 */
[----:B------:R-:W-:-:S04]  /*2be0*/  SEL R31, RZ, 0x1, !P0 ;  /* 0x00000001ff1f7807 */ /* 0x000fc80004000000 */
[----:B------:R-:W-:-:S04]  /*2bf0*/  LOP3.LUT R31, R31, 0x1, R32, 0xf8, !PT ;  /* 0x000000011f1f7812 */ /* 0x000fc800078ef820 */
[----:B------:R-:W-:-:S05]  /*2c00*/  LOP3.LUT R31, R31, R36, RZ, 0xc0, !PT ;  /* 0x000000241f1f7212 */ /* 0x000fca00078ec0ff */
[----:B------:R-:W-:-:S05]  /*2c10*/  IMAD.IADD R31, R32, 0x1, R31 ;  /* 0x00000001201f7824 */ /* 0x000fca00078e021f */
[----:B------:R-:W-:Y:S01]  /*2c20*/  LOP3.LUT R2, R31, R2, RZ, 0xfc, !PT ;  /* 0x000000021f027212 */ /* 0x000fe200078efcff */
[----:B------:R-:W-:Y:S06]  /*2c30*/  BRA `(.L_x_99) ;  /* 0x0000000000107947 */ /* 0x000fec0003800000 */
.L_x_98:
[----:B------:R-:W-:-:S04]  /*2c40*/  LOP3.LUT R2, R2, 0x80000000, RZ, 0xc0, !PT ;  /* 0x8000000002027812 */ /* 0x000fc800078ec0ff */
[----:B------:R-:W-:Y:S01]  /*2c50*/  LOP3.LUT R2, R2, 0x7f800000, RZ, 0xfc, !PT ;  /* 0x7f80000002027812 */ /* 0x000fe200078efcff */
[----:B------:R-:W-:Y:S06]  /*2c60*/  BRA `(.L_x_99) ;  /* 0x0000000000047947 */ /* 0x000fec0003800000 */
.L_x_97:
[----:B------:R-:W-:-:S07]  /*2c70*/  LEA R2, R37, R2, 0x17 ;  /* 0x0000000225027211 */ /* 0x000fce00078eb8ff */
.L_x_99:
[----:B------:R-:W-:Y:S05]  /*2c80*/  BSYNC.RECONVERGENT B5 ;  /* 0x0000000000057941 */ /* 0x000fea0003800200 */
.L_x_96:
[----:B------:R-:W-:Y:S05]  /*2c90*/  BRA `(.L_x_100) ;  /* 0x0000000000207947 */ /* 0x000fea0003800000 */
.L_x_95:
[----:B------:R-:W-:-:S04]  /*2ca0*/  LOP3.LUT R2, R39, 0x80000000, R2, 0x48, !PT ;  /* 0x8000000027027812 */ /* 0x000fc800078e4802 */
[----:B------:R-:W-:Y:S01]  /*2cb0*/  LOP3.LUT R2, R2, 0x7f800000, RZ, 0xfc, !PT ;  /* 0x7f80000002027812 */ /* 0x000fe200078efcff */
[----:B------:R-:W-:Y:S06]  /*2cc0*/  BRA `(.L_x_100) ;  /* 0x0000000000147947 */ /* 0x000fec0003800000 */
.L_x_94:
[----:B------:R-:W-:Y:S01]  /*2cd0*/  LOP3.LUT R2, R39, 0x80000000, R2, 0x48, !PT ;  /* 0x8000000027027812 */ /* 0x000fe200078e4802 */
[----:B------:R-:W-:Y:S06]  /*2ce0*/  BRA `(.L_x_100) ;  /* 0x00000000000c7947 */ /* 0x000fec0003800000 */
.L_x_93:
[----:B------:R-:W0:Y:S01]  /*2cf0*/  MUFU.RSQ R2, -QNAN ;  /* 0xffc0000000027908 */ /* 0x000e220000001400 */
[----:B------:R-:W-:Y:S05]  /*2d00*/  BRA `(.L_x_100) ;  /* 0x0000000000047947 */ /* 0x000fea0003800000 */
.L_x_92:
[----:B------:R-:W-:-:S07]  /*2d10*/  FADD.FTZ R2, R2, R35 ;  /* 0x0000002302027221 */ /* 0x000fce0000010000 */
.L_x_100:
[----:B------:R-:W-:Y:S05]  /*2d20*/  BSYNC.RECONVERGENT B4 ;  /* 0x0000000000047941 */ /* 0x000fea0003800200 */
.L_x_90:
[----:B------:R-:W-:Y:S01]  /*2d30*/  HFMA2 R37, -RZ, RZ, 0, 0 ;  /* 0x00000000ff257431 */ /* 0x000fe200000001ff */
[----:B------:R-:W-:-:S04]  /*2d40*/  MOV R36, R4 ;  /* 0x0000000400247202 */ /* 0x000fc80000000f00 */
[----:B0-----:R-:W-:Y:S05]  /*2d50*/  RET.REL.NODEC R36 `(_Z17ParticleSimulatorv) ;  /* 0xffffffd024a87950 */ /* 0x001fea0003c3ffff */
.L_x_101:
[----:B------:R-:W-:-:S00]  /*2d60*/  BRA `(.L_x_101) ;  /* 0xfffffffc00fc7947 */ /* 0x000fc0000383ffff */
[----:B------:R-:W-:-:S00]  /*2d70*/  NOP ;  /* 0x0000000000007918 */ /* 0x000fc00000000000 */
        /* <DEDUP_REMOVED lines=8> */
.L_x_107:


//--------------------- .text._Z16InitializeForcesv --------------------------
	.section	.text._Z16InitializeForcesv,"ax",@progbits
	.align	128
        .global         _Z16InitializeForcesv
        .type           _Z16InitializeForcesv,@function
        .size           _Z16InitializeForcesv,(.L_x_109 - _Z16InitializeForcesv)
        .other          _Z16InitializeForcesv,@"STO_CUDA_ENTRY STV_DEFAULT"
_Z16InitializeForcesv:
.text._Z16InitializeForcesv:
[----:B------:R-:W-:Y:S01]  /*0000*/  LDC R1, c[0x0][0x37c] ;  /* 0x0000df00ff017b82 */ /* 0x000fe20000000800 */
[----:B------:R-:W0:Y:S07]  /*0010*/  S2R R3, SR_TID.X ;  /* 0x0000000000037919 */ /* 0x000e2e0000002100 */
[----:B------:R-:W0:Y:S01]  /*0020*/  S2UR UR6, SR_CTAID.X ;  /* 0x00000000000679c3 */ /* 0x000e220000002500 */
[----:B------:R-:W1:Y:S01]  /*0030*/  LDCU.64 UR4, c[0x0][0x358] ;  /* 0x00006b00ff0477ac */ /* 0x000e620008000a00 */
[----:B------:R-:W-:Y:S06]  /*0040*/  BSSY.RECONVERGENT B0, `(.L_x_102) ;  /* 0x0000015000007945 */ /* 0x000fec0003800200 */
[----:B------:R-:W2:Y:S08]  /*0050*/  LDC R14, c[0x0][0x360] ;  /* 0x0000d800ff0e7b82 */ /* 0x000eb00000000800 */
[----:B------:R-:W3:Y:S01]  /*0060*/  LDC R17, c[0x3][RZ] ;  /* 0x00c00000ff117b82 */ /* 0x000ee20000000800 */
[----:B0-----:R-:W-:Y:S01]  /*0070*/  LOP3.LUT P0, RZ, R3, UR6, RZ, 0xfc, !PT ;  /* 0x0000000603ff7c12 */ /* 0x001fe2000f80fcff */
[----:B--2---:R-:W-:-:S05]  /*0080*/  IMAD R0, R14, UR6, R3 ;  /* 0x000000060e007c24 */ /* 0x004fca000f8e0203 */
[----:B---3--:R-:W-:-:S13]  /*0090*/  ISETP.GE.AND P1, PT, R0, R17, PT ;  /* 0x000000110000720c */ /* 0x008fda0003f26270 */
[----:B-1----:R-:W-:Y:S05]  /*00a0*/  @P1 BRA `(.L_x_103) ;  /* 0x0000000000381947 */ /* 0x002fea0003800000 */
[----:B------:R-:W0:Y:S01]  /*00b0*/  LDC.64 R12, c[0x3][0x40] ;  /* 0x00c01000ff0c7b82 */ /* 0x000e220000000a00 */
[----:B------:R-:W1:Y:S07]  /*00c0*/  LDCU UR7, c[0x0][0x370] ;  /* 0x00006e00ff0777ac */ /* 0x000e6e0008000800 */
[----:B------:R-:W2:Y:S08]  /*00d0*/  LDC.64 R8, c[0x3][0x30] ;  /* 0x00c00c00ff087b82 */ /* 0x000eb00000000a00 */
[----:B------:R-:W3:Y:S01]  /*00e0*/  LDC.64 R10, c[0x3][0x38] ;  /* 0x00c00e00ff0a7b82 */ /* 0x000ee20000000a00 */
[----:B-1----:R-:W-:-:S07]  /*00f0*/  IMAD R15, R14, UR7, RZ ;  /* 0x000000070e0f7c24 */ /* 0x002fce000f8e02ff */
.L_x_104:
[----:B--2---:R-:W-:-:S04]  /*0100*/  IMAD.WIDE R2, R0, 0x4, R8 ;  /* 0x0000000400027825 */ /* 0x004fc800078e0208 */
[C---:B---3--:R-:W-:Y:S01]  /*0110*/  IMAD.WIDE R4, R0.reuse, 0x4, R10 ;  /* 0x0000000400047825 */ /* 0x048fe200078e020a */
[----:B------:R1:W-:Y:S03]  /*0120*/  STG.E desc[UR4][R2.64], RZ ;  /* 0x000000ff02007986 */ /* 0x0003e6000c101904 */
[----:B0-----:R-:W-:Y:S01]  /*0130*/  IMAD.WIDE R6, R0, 0x4, R12 ;  /* 0x0000000400067825 */ /* 0x001fe200078e020c */
[----:B------:R1:W-:Y:S03]  /*0140*/  STG.E desc[UR4][R4.64], RZ ;  /* 0x000000ff04007986 */ /* 0x0003e6000c101904 */
[----:B------:R-:W-:Y:S01]  /*0150*/  IMAD.IADD R0, R15, 0x1, R0 ;  /* 0x000000010f007824 */ /* 0x000fe200078e0200 */
[----:B------:R1:W-:Y:S04]  /*0160*/  STG.E desc[UR4][R6.64], RZ ;  /* 0x000000ff06007986 */ /* 0x0003e8000c101904 */
[----:B------:R-:W-:-:S13]  /*0170*/  ISETP.GE.AND P1, PT, R0, R17, PT ;  /* 0x000000110000720c */ /* 0x000fda0003f26270 */
[----:B-1----:R-:W-:Y:S05]  /*0180*/  @!P1 BRA `(.L_x_104) ;  /* 0xfffffffc00dc9947 */ /* 0x002fea000383ffff */
.L_x_103:
[----:B------:R-:W-:Y:S05]  /*0190*/  BSYNC.RECONVERGENT B0 ;  /* 0x0000000000007941 */ /* 0x000fea0003800200 */
.L_x_102:
[----:B------:R-:W-:Y:S05]  /*01a0*/  @P0 EXIT ;  /* 0x000000000000094d */ /* 0x000fea0003800000 */
[----:B------:R-:W0:Y:S01]  /*01b0*/  LDC R5, c[0x0][0x370] ;  /* 0x0000dc00ff057b82 */ /* 0x000e220000000800 */
[----:B------:R-:W-:Y:S01]  /*01c0*/  SHF.R.U32.HI R4, RZ, 0x5, R14 ;  /* 0x00000005ff047819 */ /* 0x000fe2000001160e */
[----:B------:R-:W-:-:S06]  /*01d0*/  VIADD R0, R17, 0x1f ;  /* 0x0000001f11007836 */ /* 0x000fcc0000000000 */
[----:B------:R-:W1:Y:S01]  /*01e0*/  LDC.64 R2, c[0x3][0x10] ;  /* 0x00c00400ff027b82 */ /* 0x000e620000000a00 */
[----:B0-----:R-:W-:Y:S01]  /*01f0*/  IMAD R4, R4, R5, RZ ;  /* 0x0000000504047224 */ /* 0x001fe200078e02ff */
[----:B------:R-:W-:-:S04]  /*0200*/  SHF.R.S32.HI R5, RZ, 0x1f, R0 ;  /* 0x0000001fff057819 */ /* 0x000fc80000011400 */
[----:B------:R-:W-:Y:S02]  /*0210*/  LEA.HI R5, R5, R0, RZ, 0x5 ;  /* 0x0000000005057211 */ /* 0x000fe400078f28ff */
[----:B------:R-:W-:-:S04]  /*0220*/  LOP3.LUT R4, RZ, R4, RZ, 0x33, !PT ;  /* 0x00000004ff047212 */ /* 0x000fc800078e33ff */
[----:B------:R-:W-:-:S05]  /*0230*/  LEA.HI.SX32 R5, R5, R4, 0x1b ;  /* 0x0000000405057211 */ /* 0x000fca00078fdaff */
[----:B-1----:R-:W-:Y:S01]  /*0240*/  STG.E desc[UR4][R2.64], R5 ;  /* 0x0000000502007986 */ /* 0x002fe2000c101904 */
[----:B------:R-:W-:Y:S05]  /*0250*/  EXIT ;  /* 0x000000000000794d */ /* 0x000fea0003800000 */
.L_x_105:
        /* <DEDUP_REMOVED lines=10> */
.L_x_109:


//--------------------- .nv.shared.reserved.0     --------------------------
	.section	.nv.shared.reserved.0,"aw",@nobits
	.weak		__nv_reservedSMEM_offset_0_alias
	.size		__nv_reservedSMEM_offset_0_alias, 0, 64
	.other		__nv_reservedSMEM_offset_0_alias,@"STO_CUDA_RESERVED_SHARED STV_DEFAULT"
__nv_reservedSMEM_offset_0_alias:
	.zero		0
	.zero		64


//--------------------- .nv.constant0._Z17ParticleSimulatorv --------------------------
	.section	.nv.constant0._Z17ParticleSimulatorv,"a",@progbits
	.sectionflags	@""
	.align	4
.nv.constant0._Z17ParticleSimulatorv:
	.zero		896


//--------------------- .nv.constant0._Z16InitializeForcesv --------------------------
	.section	.nv.constant0._Z16InitializeForcesv,"a",@progbits
	.sectionflags	@""
	.align	4
.nv.constant0._Z16InitializeForcesv:
	.zero		896


//--------------------- SYMBOLS --------------------------

	.type		.nv.reservedSmem.offset0,@object
	.size		.nv.reservedSmem.offset0,0x4
